//
// Generated by NVIDIA NVVM Compiler
//
// Compiler Build ID: CL-36424714
// Cuda compilation tools, release 13.0, V13.0.88
// Based on NVVM 20.0.0
//

.version 9.0
.target sm_100
.address_size 64

	// .globl	_Z10fivePoint5N6thrust24THRUST_300001_SM_1000_NS10device_ptrIKfEENS1_IfEEii
// _ZZ10fivePoint5N6thrust24THRUST_300001_SM_1000_NS10device_ptrIKfEENS1_IfEEiiE6buffer has been demoted
.global .align 1 .b8 _ZN34_INTERNAL_ff6b82e7_4_k_cu_a6a665bd4cuda3std3__45__cpo5beginE[1];
.global .align 1 .b8 _ZN34_INTERNAL_ff6b82e7_4_k_cu_a6a665bd4cuda3std3__45__cpo3endE[1];
.global .align 1 .b8 _ZN34_INTERNAL_ff6b82e7_4_k_cu_a6a665bd4cuda3std3__45__cpo6cbeginE[1];
.global .align 1 .b8 _ZN34_INTERNAL_ff6b82e7_4_k_cu_a6a665bd4cuda3std3__45__cpo4cendE[1];
.global .align 1 .b8 _ZN34_INTERNAL_ff6b82e7_4_k_cu_a6a665bd4cuda3std3__45__cpo6rbeginE[1];
.global .align 1 .b8 _ZN34_INTERNAL_ff6b82e7_4_k_cu_a6a665bd4cuda3std3__45__cpo4rendE[1];
.global .align 1 .b8 _ZN34_INTERNAL_ff6b82e7_4_k_cu_a6a665bd4cuda3std3__45__cpo7crbeginE[1];
.global .align 1 .b8 _ZN34_INTERNAL_ff6b82e7_4_k_cu_a6a665bd4cuda3std3__45__cpo5crendE[1];
.global .align 1 .b8 _ZN34_INTERNAL_ff6b82e7_4_k_cu_a6a665bd4cuda3std3__436_GLOBAL__N__ff6b82e7_4_k_cu_a6a665bd6ignoreE[1];
.global .align 1 .b8 _ZN34_INTERNAL_ff6b82e7_4_k_cu_a6a665bd4cuda3std3__419piecewise_constructE[1];
.global .align 1 .b8 _ZN34_INTERNAL_ff6b82e7_4_k_cu_a6a665bd4cuda3std3__48in_placeE[1];
.global .align 1 .b8 _ZN34_INTERNAL_ff6b82e7_4_k_cu_a6a665bd4cuda3std3__420unreachable_sentinelE[1];
.global .align 1 .b8 _ZN34_INTERNAL_ff6b82e7_4_k_cu_a6a665bd4cuda3std3__47nulloptE[1];
.global .align 1 .b8 _ZN34_INTERNAL_ff6b82e7_4_k_cu_a6a665bd4cuda3std3__48unexpectE[1];
.global .align 1 .b8 _ZN34_INTERNAL_ff6b82e7_4_k_cu_a6a665bd4cuda3std6ranges3__45__cpo4swapE[1];
.global .align 1 .b8 _ZN34_INTERNAL_ff6b82e7_4_k_cu_a6a665bd4cuda3std6ranges3__45__cpo9iter_moveE[1];
.global .align 1 .b8 _ZN34_INTERNAL_ff6b82e7_4_k_cu_a6a665bd4cuda3std6ranges3__45__cpo5beginE[1];
.global .align 1 .b8 _ZN34_INTERNAL_ff6b82e7_4_k_cu_a6a665bd4cuda3std6ranges3__45__cpo3endE[1];
.global .align 1 .b8 _ZN34_INTERNAL_ff6b82e7_4_k_cu_a6a665bd4cuda3std6ranges3__45__cpo6cbeginE[1];
.global .align 1 .b8 _ZN34_INTERNAL_ff6b82e7_4_k_cu_a6a665bd4cuda3std6ranges3__45__cpo4cendE[1];
.global .align 1 .b8 _ZN34_INTERNAL_ff6b82e7_4_k_cu_a6a665bd4cuda3std6ranges3__45__cpo7advanceE[1];
.global .align 1 .b8 _ZN34_INTERNAL_ff6b82e7_4_k_cu_a6a665bd4cuda3std6ranges3__45__cpo9iter_swapE[1];
.global .align 1 .b8 _ZN34_INTERNAL_ff6b82e7_4_k_cu_a6a665bd4cuda3std6ranges3__45__cpo4nextE[1];
.global .align 1 .b8 _ZN34_INTERNAL_ff6b82e7_4_k_cu_a6a665bd4cuda3std6ranges3__45__cpo4prevE[1];
.global .align 1 .b8 _ZN34_INTERNAL_ff6b82e7_4_k_cu_a6a665bd4cuda3std6ranges3__45__cpo4dataE[1];
.global .align 1 .b8 _ZN34_INTERNAL_ff6b82e7_4_k_cu_a6a665bd4cuda3std6ranges3__45__cpo5cdataE[1];
.global .align 1 .b8 _ZN34_INTERNAL_ff6b82e7_4_k_cu_a6a665bd4cuda3std6ranges3__45__cpo4sizeE[1];
.global .align 1 .b8 _ZN34_INTERNAL_ff6b82e7_4_k_cu_a6a665bd4cuda3std6ranges3__45__cpo5ssizeE[1];
.global .align 1 .b8 _ZN34_INTERNAL_ff6b82e7_4_k_cu_a6a665bd4cuda3std6ranges3__45__cpo8distanceE[1];
.global .align 1 .b8 _ZN34_INTERNAL_ff6b82e7_4_k_cu_a6a665bd6thrust24THRUST_300001_SM_1000_NS8cuda_cub3parE[1];
.global .align 1 .b8 _ZN34_INTERNAL_ff6b82e7_4_k_cu_a6a665bd6thrust24THRUST_300001_SM_1000_NS8cuda_cub10par_nosyncE[1];
.global .align 1 .b8 _ZN34_INTERNAL_ff6b82e7_4_k_cu_a6a665bd6thrust24THRUST_300001_SM_1000_NS6system6detail10sequential3seqE[1];
.global .align 1 .b8 _ZN34_INTERNAL_ff6b82e7_4_k_cu_a6a665bd6thrust24THRUST_300001_SM_1000_NS12placeholders2_1E[1];
.global .align 1 .b8 _ZN34_INTERNAL_ff6b82e7_4_k_cu_a6a665bd6thrust24THRUST_300001_SM_1000_NS12placeholders2_2E[1];
.global .align 1 .b8 _ZN34_INTERNAL_ff6b82e7_4_k_cu_a6a665bd6thrust24THRUST_300001_SM_1000_NS12placeholders2_3E[1];
.global .align 1 .b8 _ZN34_INTERNAL_ff6b82e7_4_k_cu_a6a665bd6thrust24THRUST_300001_SM_1000_NS12placeholders2_4E[1];
.global .align 1 .b8 _ZN34_INTERNAL_ff6b82e7_4_k_cu_a6a665bd6thrust24THRUST_300001_SM_1000_NS12placeholders2_5E[1];
.global .align 1 .b8 _ZN34_INTERNAL_ff6b82e7_4_k_cu_a6a665bd6thrust24THRUST_300001_SM_1000_NS12placeholders2_6E[1];
.global .align 1 .b8 _ZN34_INTERNAL_ff6b82e7_4_k_cu_a6a665bd6thrust24THRUST_300001_SM_1000_NS12placeholders2_7E[1];
.global .align 1 .b8 _ZN34_INTERNAL_ff6b82e7_4_k_cu_a6a665bd6thrust24THRUST_300001_SM_1000_NS12placeholders2_8E[1];
.global .align 1 .b8 _ZN34_INTERNAL_ff6b82e7_4_k_cu_a6a665bd6thrust24THRUST_300001_SM_1000_NS12placeholders2_9E[1];
.global .align 1 .b8 _ZN34_INTERNAL_ff6b82e7_4_k_cu_a6a665bd6thrust24THRUST_300001_SM_1000_NS12placeholders3_10E[1];
.global .align 1 .b8 _ZN34_INTERNAL_ff6b82e7_4_k_cu_a6a665bd6thrust24THRUST_300001_SM_1000_NS3seqE[1];

.visible .entry _Z10fivePoint5N6thrust24THRUST_300001_SM_1000_NS10device_ptrIKfEENS1_IfEEii(
	.param .align 8 .b8 _Z10fivePoint5N6thrust24THRUST_300001_SM_1000_NS10device_ptrIKfEENS1_IfEEii_param_0[8],
	.param .align 8 .b8 _Z10fivePoint5N6thrust24THRUST_300001_SM_1000_NS10device_ptrIKfEENS1_IfEEii_param_1[8],
	.param .u32 _Z10fivePoint5N6thrust24THRUST_300001_SM_1000_NS10device_ptrIKfEENS1_IfEEii_param_2,
	.param .u32 _Z10fivePoint5N6thrust24THRUST_300001_SM_1000_NS10device_ptrIKfEENS1_IfEEii_param_3
)
{
	.reg .pred 	%p<33>;
	.reg .b32 	%r<113>;
	.reg .b32 	%f<69>;
	.reg .b64 	%rd<21>;
	// demoted variable
	.shared .align 4 .b8 _ZZ10fivePoint5N6thrust24THRUST_300001_SM_1000_NS10device_ptrIKfEENS1_IfEEiiE6buffer[408];
	ld.param.u64 	%rd6, [_Z10fivePoint5N6thrust24THRUST_300001_SM_1000_NS10device_ptrIKfEENS1_IfEEii_param_1];
	ld.param.u64 	%rd7, [_Z10fivePoint5N6thrust24THRUST_300001_SM_1000_NS10device_ptrIKfEENS1_IfEEii_param_0];
	ld.param.u32 	%r47, [_Z10fivePoint5N6thrust24THRUST_300001_SM_1000_NS10device_ptrIKfEENS1_IfEEii_param_2];
	ld.param.u32 	%r48, [_Z10fivePoint5N6thrust24THRUST_300001_SM_1000_NS10device_ptrIKfEENS1_IfEEii_param_3];
	cvta.to.global.u64 	%rd1, %rd7;
	cvta.to.global.u64 	%rd2, %rd6;
	mov.u32 	%r49, %ctaid.x;
	mov.u32 	%r50, %ntid.x;
	mov.u32 	%r1, %tid.x;
	mad.lo.s32 	%r2, %r49, %r50, %r1;
	mov.u32 	%r51, %ctaid.y;
	mov.u32 	%r52, %ntid.y;
	mul.lo.s32 	%r3, %r51, %r52;
	mov.u32 	%r4, %tid.y;
	add.s32 	%r53, %r4, %r3;
	mad.lo.s32 	%r54, %r47, %r53, %r47;
	add.s32 	%r55, %r2, %r54;
	add.s32 	%r5, %r55, 1;
	add.s32 	%r56, %r55, 2;
	setp.ne.s32 	%p2, %r1, 0;
	mul.wide.u32 	%rd8, %r55, 4;
	add.s64 	%rd3, %rd1, %rd8;
	mul.wide.u32 	%rd9, %r56, 4;
	add.s64 	%rd4, %rd1, %rd9;
	@%p2 bra 	$L__BB0_2;
	ld.global.f32 	%f2, [%rd3];
	shl.b32 	%r60, %r4, 2;
	mov.u32 	%r61, _ZZ10fivePoint5N6thrust24THRUST_300001_SM_1000_NS10device_ptrIKfEENS1_IfEEiiE6buffer;
	add.s32 	%r62, %r61, %r60;
	st.shared.f32 	[%r62], %f2;
	mov.pred 	%p32, 0;
	bra.uni 	$L__BB0_4;
$L__BB0_2:
	setp.ne.s32 	%p4, %r1, 31;
	mov.pred 	%p32, 0;
	@%p4 bra 	$L__BB0_4;
	ld.global.f32 	%f1, [%rd4];
	shl.b32 	%r57, %r4, 2;
	mov.u32 	%r58, _ZZ10fivePoint5N6thrust24THRUST_300001_SM_1000_NS10device_ptrIKfEENS1_IfEEiiE6buffer;
	add.s32 	%r59, %r58, %r57;
	st.shared.f32 	[%r59+396], %f1;
	mov.pred 	%p32, -1;
$L__BB0_4:
	mul.wide.u32 	%rd10, %r5, 4;
	add.s64 	%rd5, %rd1, %rd10;
	ld.global.f32 	%f3, [%rd5];
	mov.u32 	%r107, _ZZ10fivePoint5N6thrust24THRUST_300001_SM_1000_NS10device_ptrIKfEENS1_IfEEiiE6buffer;
	mad.lo.s32 	%r64, %r1, 12, %r107;
	shl.b32 	%r65, %r4, 2;
	add.s32 	%r66, %r64, %r65;
	st.shared.f32 	[%r66+12], %f3;
	bar.sync 	0;
	setp.lt.s32 	%p7, %r48, 2;
	@%p7 bra 	$L__BB0_52;
	add.s32 	%r6, %r48, -1;
	add.s32 	%r71, %r48, -2;
	and.b32  	%r7, %r6, 3;
	add.s32 	%r106, %r107, 4;
	add.s32 	%r110, %r107, 8;
	setp.lt.u32 	%p8, %r71, 3;
	mov.b32 	%r104, 1;
	@%p8 bra 	$L__BB0_41;
	and.b32  	%r76, %r6, -4;
	neg.s32 	%r100, %r76;
	add.s32 	%r78, %r53, 5;
	mad.lo.s32 	%r98, %r47, %r78, %r2;
	shl.b32 	%r10, %r47, 2;
	add.s32 	%r79, %r53, 4;
	mad.lo.s32 	%r97, %r47, %r79, %r2;
	add.s32 	%r80, %r53, 3;
	mad.lo.s32 	%r96, %r47, %r80, %r2;
	add.s32 	%r81, %r53, 2;
	mad.lo.s32 	%r95, %r47, %r81, %r2;
	mov.u32 	%r107, _ZZ10fivePoint5N6thrust24THRUST_300001_SM_1000_NS10device_ptrIKfEENS1_IfEEiiE6buffer;
	add.s32 	%r106, %r107, 4;
	add.s32 	%r101, %r107, 8;
	mov.b32 	%r99, 0;
	not.pred 	%p12, %p32;
$L__BB0_7:
	mov.u32 	%r110, %r107;
	mov.u32 	%r107, %r106;
	mov.u32 	%r106, %r101;
	setp.ne.s32 	%p9, %r4, 1;
	shl.b32 	%r82, %r1, 2;
	add.s32 	%r23, %r110, %r82;
	add.s32 	%r24, %r107, %r82;
	add.s32 	%r25, %r106, %r82;
	@%p9 bra 	$L__BB0_9;
	ld.shared.f32 	%f4, [%r23+4];
	ld.shared.f32 	%f5, [%r24];
	add.f32 	%f6, %f4, %f5;
	ld.shared.f32 	%f7, [%r24+4];
	add.f32 	%f8, %f6, %f7;
	ld.shared.f32 	%f9, [%r24+8];
	add.f32 	%f10, %f8, %f9;
	ld.shared.f32 	%f11, [%r25+4];
	add.f32 	%f12, %f10, %f11;
	mul.f32 	%f13, %f12, 0f3E4CCCCD;
	add.s32 	%r83, %r95, 1;
	mul.wide.u32 	%rd11, %r83, 4;
	add.s64 	%rd12, %rd2, %rd11;
	st.global.f32 	[%rd12], %f13;
$L__BB0_9:
	setp.ne.s32 	%p10, %r4, 0;
	bar.sync 	0;
	@%p10 bra 	$L__BB0_15;
	setp.ne.s32 	%p11, %r1, 0;
	@%p11 bra 	$L__BB0_12;
	ld.global.f32 	%f14, [%rd3];
	st.shared.f32 	[%r110], %f14;
$L__BB0_12:
	@%p12 bra 	$L__BB0_14;
	ld.global.f32 	%f15, [%rd4];
	st.shared.f32 	[%r110+132], %f15;
$L__BB0_14:
	ld.global.f32 	%f16, [%rd5];
	st.shared.f32 	[%r23+4], %f16;
$L__BB0_15:
	bar.sync 	0;
	@%p9 bra 	$L__BB0_17;
	ld.shared.f32 	%f17, [%r24+4];
	ld.shared.f32 	%f18, [%r25];
	add.f32 	%f19, %f17, %f18;
	ld.shared.f32 	%f20, [%r25+4];
	add.f32 	%f21, %f19, %f20;
	ld.shared.f32 	%f22, [%r25+8];
	add.f32 	%f23, %f21, %f22;
	ld.shared.f32 	%f24, [%r23+4];
	add.f32 	%f25, %f23, %f24;
	mul.f32 	%f26, %f25, 0f3E4CCCCD;
	add.s32 	%r84, %r96, 1;
	mul.wide.u32 	%rd13, %r84, 4;
	add.s64 	%rd14, %rd2, %rd13;
	st.global.f32 	[%rd14], %f26;
$L__BB0_17:
	bar.sync 	0;
	@%p10 bra 	$L__BB0_23;
	setp.ne.s32 	%p15, %r1, 0;
	@%p15 bra 	$L__BB0_20;
	ld.global.f32 	%f27, [%rd3];
	st.shared.f32 	[%r107], %f27;
$L__BB0_20:
	@%p12 bra 	$L__BB0_22;
	ld.global.f32 	%f28, [%rd4];
	st.shared.f32 	[%r107+132], %f28;
$L__BB0_22:
	ld.global.f32 	%f29, [%rd5];
	st.shared.f32 	[%r24+4], %f29;
$L__BB0_23:
	bar.sync 	0;
	@%p9 bra 	$L__BB0_25;
	ld.shared.f32 	%f30, [%r25+4];
	ld.shared.f32 	%f31, [%r23];
	add.f32 	%f32, %f30, %f31;
	ld.shared.f32 	%f33, [%r23+4];
	add.f32 	%f34, %f32, %f33;
	ld.shared.f32 	%f35, [%r23+8];
	add.f32 	%f36, %f34, %f35;
	ld.shared.f32 	%f37, [%r24+4];
	add.f32 	%f38, %f36, %f37;
	mul.f32 	%f39, %f38, 0f3E4CCCCD;
	add.s32 	%r85, %r97, 1;
	mul.wide.u32 	%rd15, %r85, 4;
	add.s64 	%rd16, %rd2, %rd15;
	st.global.f32 	[%rd16], %f39;
$L__BB0_25:
	bar.sync 	0;
	@%p10 bra 	$L__BB0_31;
	setp.ne.s32 	%p19, %r1, 0;
	@%p19 bra 	$L__BB0_28;
	ld.global.f32 	%f40, [%rd3];
	st.shared.f32 	[%r106], %f40;
$L__BB0_28:
	@%p12 bra 	$L__BB0_30;
	ld.global.f32 	%f41, [%rd4];
	st.shared.f32 	[%r106+132], %f41;
$L__BB0_30:
	ld.global.f32 	%f42, [%rd5];
	st.shared.f32 	[%r25+4], %f42;
$L__BB0_31:
	bar.sync 	0;
	@%p9 bra 	$L__BB0_33;
	ld.shared.f32 	%f43, [%r23+4];
	ld.shared.f32 	%f44, [%r24];
	add.f32 	%f45, %f43, %f44;
	ld.shared.f32 	%f46, [%r24+4];
	add.f32 	%f47, %f45, %f46;
	ld.shared.f32 	%f48, [%r24+8];
	add.f32 	%f49, %f47, %f48;
	ld.shared.f32 	%f50, [%r25+4];
	add.f32 	%f51, %f49, %f50;
	mul.f32 	%f52, %f51, 0f3E4CCCCD;
	add.s32 	%r86, %r98, 1;
	mul.wide.u32 	%rd17, %r86, 4;
	add.s64 	%rd18, %rd2, %rd17;
	st.global.f32 	[%rd18], %f52;
$L__BB0_33:
	setp.ne.s32 	%p22, %r4, 0;
	bar.sync 	0;
	@%p22 bra 	$L__BB0_39;
	setp.ne.s32 	%p23, %r1, 0;
	@%p23 bra 	$L__BB0_36;
	ld.global.f32 	%f53, [%rd3];
	st.shared.f32 	[%r110], %f53;
$L__BB0_36:
	@%p12 bra 	$L__BB0_38;
	ld.global.f32 	%f54, [%rd4];
	st.shared.f32 	[%r110+132], %f54;
$L__BB0_38:
	ld.global.f32 	%f55, [%rd5];
	st.shared.f32 	[%r23+4], %f55;
$L__BB0_39:
	bar.sync 	0;
	add.s32 	%r100, %r100, 4;
	add.s32 	%r99, %r99, 4;
	add.s32 	%r98, %r98, %r10;
	add.s32 	%r97, %r97, %r10;
	add.s32 	%r96, %r96, %r10;
	add.s32 	%r95, %r95, %r10;
	setp.ne.s32 	%p25, %r100, 0;
	mov.u32 	%r101, %r110;
	@%p25 bra 	$L__BB0_7;
	add.s32 	%r104, %r99, 1;
$L__BB0_41:
	setp.eq.s32 	%p26, %r7, 0;
	@%p26 bra 	$L__BB0_52;
	add.s32 	%r87, %r4, %r104;
	add.s32 	%r88, %r87, %r3;
	mad.lo.s32 	%r89, %r47, %r88, %r47;
	add.s32 	%r109, %r2, %r89;
	neg.s32 	%r108, %r7;
	not.pred 	%p30, %p32;
$L__BB0_43:
	.pragma "nounroll";
	mov.u32 	%r42, %r106;
	mov.u32 	%r106, %r110;
	setp.ne.s32 	%p27, %r4, 1;
	shl.b32 	%r90, %r1, 2;
	add.s32 	%r44, %r107, %r90;
	@%p27 bra 	$L__BB0_45;
	ld.shared.f32 	%f56, [%r44+4];
	add.s32 	%r92, %r42, %r90;
	ld.shared.f32 	%f57, [%r92];
	add.f32 	%f58, %f56, %f57;
	ld.shared.f32 	%f59, [%r92+4];
	add.f32 	%f60, %f58, %f59;
	ld.shared.f32 	%f61, [%r92+8];
	add.f32 	%f62, %f60, %f61;
	add.s32 	%r93, %r106, %r90;
	ld.shared.f32 	%f63, [%r93+4];
	add.f32 	%f64, %f62, %f63;
	mul.f32 	%f65, %f64, 0f3E4CCCCD;
	add.s32 	%r94, %r109, 1;
	mul.wide.u32 	%rd19, %r94, 4;
	add.s64 	%rd20, %rd2, %rd19;
	st.global.f32 	[%rd20], %f65;
$L__BB0_45:
	setp.ne.s32 	%p28, %r4, 0;
	bar.sync 	0;
	@%p28 bra 	$L__BB0_51;
	setp.ne.s32 	%p29, %r1, 0;
	@%p29 bra 	$L__BB0_48;
	ld.global.f32 	%f66, [%rd3];
	st.shared.f32 	[%r107], %f66;
$L__BB0_48:
	@%p30 bra 	$L__BB0_50;
	ld.global.f32 	%f67, [%rd4];
	st.shared.f32 	[%r107+132], %f67;
$L__BB0_50:
	ld.global.f32 	%f68, [%rd5];
	st.shared.f32 	[%r44+4], %f68;
$L__BB0_51:
	bar.sync 	0;
	add.s32 	%r109, %r109, %r47;
	add.s32 	%r108, %r108, 1;
	setp.ne.s32 	%p31, %r108, 0;
	mov.u32 	%r110, %r107;
	mov.u32 	%r107, %r42;
	@%p31 bra 	$L__BB0_43;
$L__BB0_52:
	ret;

}
	// .globl	_ZN3cub18CUB_300001_SM_10006detail11EmptyKernelIvEEvv
.visible .entry _ZN3cub18CUB_300001_SM_10006detail11EmptyKernelIvEEvv()
{


	ret;

}


// ===== COMPILED SASS (sm_100) =====

	.target	sm_100

	.elftype	@"ET_EXEC"


//--------------------- .note.nv.tkinfo           --------------------------
	.section	.note.nv.tkinfo,"",@"SHT_NOTE"
	.sectionflags	@"SHF_NOTE_NV_TKINFO"
	.tkinfo
        /*0018*/ 	.word	0x00000002
        /*0030*/ 	.string	""
        /*0030*/ 	.string	"ptxas"
        /*0030*/ 	.string	"Cuda compilation tools, release 13.0, V13.0.88"
        /*0030*/ 	.string	"Build cuda_13.0.r13.0/compiler.36424714_0"
        /*0030*/ 	.string	"-arch sm_100 -m 64 "



//--------------------- .note.nv.cuinfo           --------------------------
	.section	.note.nv.cuinfo,"",@"SHT_NOTE"
	.sectionflags	@"SHF_NOTE_NV_CUINFO"
        /*0018*/ 	.short	0x0002
        /*001a*/ 	.short	0x0064
        /*001c*/ 	.short	0x0082
	.zero		2


//--------------------- .nv.info                  --------------------------
	.section	.nv.info,"",@"SHT_CUDA_INFO"
	.align	4


	//----- nvinfo : EIATTR_REGCOUNT
	.align		4
        /*0000*/ 	.byte	0x04, 0x2f
        /*0002*/ 	.short	(.L_44 - .L_43)
	.align		4
.L_43:
        /*0004*/ 	.word	index@(_Z10fivePoint5N6thrust24THRUST_300001_SM_1000_NS10device_ptrIKfEENS1_IfEEii)
        /*0008*/ 	.word	0x00000020


	//----- nvinfo : EIATTR_FRAME_SIZE
	.align		4
.L_44:
        /*000c*/ 	.byte	0x04, 0x11
        /*000e*/ 	.short	(.L_46 - .L_45)
	.align		4
.L_45:
        /*0010*/ 	.word	index@(_Z10fivePoint5N6thrust24THRUST_300001_SM_1000_NS10device_ptrIKfEENS1_IfEEii)
        /*0014*/ 	.word	0x00000000


	//----- nvinfo : EIATTR_REGCOUNT
	.align		4
.L_46:
        /*0018*/ 	.byte	0x04, 0x2f
        /*001a*/ 	.short	(.L_48 - .L_47)
	.align		4
.L_47:
        /*001c*/ 	.word	index@(_ZN3cub18CUB_300001_SM_10006detail11EmptyKernelIvEEvv)
        /*0020*/ 	.word	0x00000004


	//----- nvinfo : EIATTR_FRAME_SIZE
	.align		4
.L_48:
        /*0024*/ 	.byte	0x04, 0x11
        /*0026*/ 	.short	(.L_50 - .L_49)
	.align		4
.L_49:
        /*0028*/ 	.word	index@(_ZN3cub18CUB_300001_SM_10006detail11EmptyKernelIvEEvv)
        /*002c*/ 	.word	0x00000000


	//----- nvinfo : EIATTR_MIN_STACK_SIZE
	.align		4
.L_50:
        /*0030*/ 	.byte	0x04, 0x12
        /*0032*/ 	.short	(.L_52 - .L_51)
	.align		4
.L_51:
        /*0034*/ 	.word	index@(_ZN3cub18CUB_300001_SM_10006detail11EmptyKernelIvEEvv)
        /*0038*/ 	.word	0x00000000


	//----- nvinfo : EIATTR_MIN_STACK_SIZE
	.align		4
.L_52:
        /*003c*/ 	.byte	0x04, 0x12
        /*003e*/ 	.short	(.L_54 - .L_53)
	.align		4
.L_53:
        /*0040*/ 	.word	index@(_Z10fivePoint5N6thrust24THRUST_300001_SM_1000_NS10device_ptrIKfEENS1_IfEEii)
        /*0044*/ 	.word	0x00000000
.L_54:


//--------------------- .nv.compat                --------------------------
	.section	.nv.compat,"",@"SHT_CUDA_COMPAT_INFO"
	.align	4
        /*0000*/ 	.byte	0x02, 0x09, 0x00, 0x00, 0x02, 0x02, 0x01, 0x00, 0x02, 0x05, 0x05, 0x00, 0x03, 0x07, 0x01, 0x01
        /*0010*/ 	.byte	0x02, 0x03, 0x00, 0x00, 0x02, 0x06, 0x01, 0x00, 0x04, 0x0b, 0x08, 0x00, 0x09, 0x00, 0x00, 0x00
        /*0020*/ 	.byte	0x00, 0x00, 0x00, 0x00


//--------------------- .nv.info._ZN3cub18CUB_300001_SM_10006detail11EmptyKernelIvEEvv --------------------------
	.section	.nv.info._ZN3cub18CUB_300001_SM_10006detail11EmptyKernelIvEEvv,"",@"SHT_CUDA_INFO"
	.sectionflags	@""
	.align	4


	//----- nvinfo : EIATTR_CUDA_API_VERSION
	.align		4
        /*0000*/ 	.byte	0x04, 0x37
        /*0002*/ 	.short	(.L_56 - .L_55)
.L_55:
        /*0004*/ 	.word	0x00000082


	//----- nvinfo : EIATTR_SPARSE_MMA_MASK
	.align		4
.L_56:
        /*0008*/ 	.byte	0x03, 0x50
        /*000a*/ 	.short	0x0000


	//----- nvinfo : EIATTR_MAXREG_COUNT
	.align		4
        /*000c*/ 	.byte	0x03, 0x1b
        /*000e*/ 	.short	0x00ff


	//----- nvinfo : EIATTR_MERCURY_ISA_VERSION
	.align		4
        /*0010*/ 	.byte	0x03, 0x5f
        /*0012*/ 	.short	0x0101


	//----- nvinfo : EIATTR_VRC_CTA_INIT_COUNT
	.align		4
        /*0014*/ 	.byte	0x02, 0x4a
	.zero		1
	.zero		1


	//----- nvinfo : EIATTR_EXIT_INSTR_OFFSETS
	.align		4
        /*0018*/ 	.byte	0x04, 0x1c
        /*001a*/ 	.short	(.L_58 - .L_57)


	//   ....[0]....
.L_57:
        /*001c*/ 	.word	0x00000010


	//----- nvinfo : EIATTR_SW_WAR
	.align		4
.L_58:
        /*0020*/ 	.byte	0x04, 0x36
        /*0022*/ 	.short	(.L_60 - .L_59)
.L_59:
        /*0024*/ 	.word	0x00000008
.L_60:


//--------------------- .nv.info._Z10fivePoint5N6thrust24THRUST_300001_SM_1000_NS10device_ptrIKfEENS1_IfEEii --------------------------
	.section	.nv.info._Z10fivePoint5N6thrust24THRUST_300001_SM_1000_NS10device_ptrIKfEENS1_IfEEii,"",@"SHT_CUDA_INFO"
	.sectionflags	@""
	.align	4


	//----- nvinfo : EIATTR_CUDA_API_VERSION
	.align		4
        /*0000*/ 	.byte	0x04, 0x37
        /*0002*/ 	.short	(.L_62 - .L_61)
.L_61:
        /*0004*/ 	.word	0x00000082


	//----- nvinfo : EIATTR_KPARAM_INFO
	.align		4
.L_62:
        /*0008*/ 	.byte	0x04, 0x17
        /*000a*/ 	.short	(.L_64 - .L_63)
.L_63:
        /*000c*/ 	.word	0x00000000
        /*0010*/ 	.short	0x0003
        /*0012*/ 	.short	0x0014
        /*0014*/ 	.byte	0x00, 0xf0, 0x11, 0x00


	//----- nvinfo : EIATTR_KPARAM_INFO
	.align		4
.L_64:
        /*0018*/ 	.byte	0x04, 0x17
        /*001a*/ 	.short	(.L_66 - .L_65)
.L_65:
        /*001c*/ 	.word	0x00000000
        /*0020*/ 	.short	0x0002
        /*0022*/ 	.short	0x0010
        /*0024*/ 	.byte	0x00, 0xf0, 0x11, 0x00


	//----- nvinfo : EIATTR_KPARAM_INFO
	.align		4
.L_66:
        /*0028*/ 	.byte	0x04, 0x17
        /*002a*/ 	.short	(.L_68 - .L_67)
.L_67:
        /*002c*/ 	.word	0x00000000
        /*0030*/ 	.short	0x0001
        /*0032*/ 	.short	0x0008
        /*0034*/ 	.byte	0x00, 0xf0, 0x21, 0x00


	//----- nvinfo : EIATTR_KPARAM_INFO
	.align		4
.L_68:
        /*0038*/ 	.byte	0x04, 0x17
        /*003a*/ 	.short	(.L_70 - .L_69)
.L_69:
        /*003c*/ 	.word	0x00000000
        /*0040*/ 	.short	0x0000
        /*0042*/ 	.short	0x0000
        /*0044*/ 	.byte	0x00, 0xf0, 0x21, 0x00


	//----- nvinfo : EIATTR_SPARSE_MMA_MASK
	.align		4
.L_70:
        /*0048*/ 	.byte	0x03, 0x50
        /*004a*/ 	.short	0x0000


	//----- nvinfo : EIATTR_MAXREG_COUNT
	.align		4
        /*004c*/ 	.byte	0x03, 0x1b
        /*004e*/ 	.short	0x00ff


	//----- nvinfo : EIATTR_NUM_BARRIERS
	.align		4
        /*0050*/ 	.byte	0x02, 0x4c
        /*0052*/ 	.byte	0x01
	.zero		1


	//----- nvinfo : EIATTR_MERCURY_ISA_VERSION
	.align		4
        /*0054*/ 	.byte	0x03, 0x5f
        /*0056*/ 	.short	0x0101


	//----- nvinfo : EIATTR_VRC_CTA_INIT_COUNT
	.align		4
        /*0058*/ 	.byte	0x02, 0x4a
	.zero		1
	.zero		1


	//----- nvinfo : EIATTR_EXIT_INSTR_OFFSETS
	.align		4
        /*005c*/ 	.byte	0x04, 0x1c
        /*005e*/ 	.short	(.L_72 - .L_71)


	//   ....[0]....
.L_71:
        /*0060*/ 	.word	0x00000350


	//   ....[1]....
        /*0064*/ 	.word	0x00000d30


	//   ....[2]....
        /*0068*/ 	.word	0x00001030


	//----- nvinfo : EIATTR_CRS_STACK_SIZE
	.align		4
.L_72:
        /*006c*/ 	.byte	0x04, 0x1e
        /*006e*/ 	.short	(.L_74 - .L_73)
.L_73:
        /*0070*/ 	.word	0x00000000


	//----- nvinfo : EIATTR_CBANK_PARAM_SIZE
	.align		4
.L_74:
        /*0074*/ 	.byte	0x03, 0x19
        /*0076*/ 	.short	0x0018


	//----- nvinfo : EIATTR_PARAM_CBANK
	.align		4
        /*0078*/ 	.byte	0x04, 0x0a
        /*007a*/ 	.short	(.L_76 - .L_75)
	.align		4
.L_75:
        /*007c*/ 	.word	index@(.nv.constant0._Z10fivePoint5N6thrust24THRUST_300001_SM_1000_NS10device_ptrIKfEENS1_IfEEii)
        /*0080*/ 	.short	0x0380
        /*0082*/ 	.short	0x0018


	//----- nvinfo : EIATTR_SW_WAR
	.align		4
.L_76:
        /*0084*/ 	.byte	0x04, 0x36
        /*0086*/ 	.short	(.L_78 - .L_77)
.L_77:
        /*0088*/ 	.word	0x00000008
.L_78:


//--------------------- .nv.callgraph             --------------------------
	.section	.nv.callgraph,"",@"SHT_CUDA_CALLGRAPH"
	.align	4
	.sectionentsize	8
	.align		4
        /*0000*/ 	.word	0x00000000
	.align		4
        /*0004*/ 	.word	0xffffffff
	.align		4
        /*0008*/ 	.word	0x00000000
	.align		4
        /*000c*/ 	.word	0xfffffffe
	.align		4
        /*0010*/ 	.word	0x00000000
	.align		4
        /*0014*/ 	.word	0xfffffffd
	.align		4
        /*0018*/ 	.word	0x00000000
	.align		4
        /*001c*/ 	.word	0xfffffffc


//--------------------- .nv.constant4             --------------------------
	.section	.nv.constant4,"a",@progbits
	.align	8
	.align		8
.nv.constant4:
        /*0000*/ 	.dword	_ZN34_INTERNAL_ff6b82e7_4_k_cu_a6a665bd4cuda3std3__45__cpo5beginE
	.align		8
        /*0008*/ 	.dword	_ZN34_INTERNAL_ff6b82e7_4_k_cu_a6a665bd4cuda3std3__45__cpo3endE
	.align		8
        /*0010*/ 	.dword	_ZN34_INTERNAL_ff6b82e7_4_k_cu_a6a665bd4cuda3std3__45__cpo6cbeginE
	.align		8
        /*0018*/ 	.dword	_ZN34_INTERNAL_ff6b82e7_4_k_cu_a6a665bd4cuda3std3__45__cpo4cendE
	.align		8
        /*0020*/ 	.dword	_ZN34_INTERNAL_ff6b82e7_4_k_cu_a6a665bd4cuda3std3__45__cpo6rbeginE
	.align		8
        /*0028*/ 	.dword	_ZN34_INTERNAL_ff6b82e7_4_k_cu_a6a665bd4cuda3std3__45__cpo4rendE
	.align		8
        /*0030*/ 	.dword	_ZN34_INTERNAL_ff6b82e7_4_k_cu_a6a665bd4cuda3std3__45__cpo7crbeginE
	.align		8
        /*0038*/ 	.dword	_ZN34_INTERNAL_ff6b82e7_4_k_cu_a6a665bd4cuda3std3__45__cpo5crendE
	.align		8
        /*0040*/ 	.dword	_ZN34_INTERNAL_ff6b82e7_4_k_cu_a6a665bd4cuda3std3__436_GLOBAL__N__ff6b82e7_4_k_cu_a6a665bd6ignoreE
	.align		8
        /*0048*/ 	.dword	_ZN34_INTERNAL_ff6b82e7_4_k_cu_a6a665bd4cuda3std3__419piecewise_constructE
	.align		8
        /*0050*/ 	.dword	_ZN34_INTERNAL_ff6b82e7_4_k_cu_a6a665bd4cuda3std3__48in_placeE
	.align		8
        /*0058*/ 	.dword	_ZN34_INTERNAL_ff6b82e7_4_k_cu_a6a665bd4cuda3std3__420unreachable_sentinelE
	.align		8
        /*0060*/ 	.dword	_ZN34_INTERNAL_ff6b82e7_4_k_cu_a6a665bd4cuda3std3__47nulloptE
	.align		8
        /*0068*/ 	.dword	_ZN34_INTERNAL_ff6b82e7_4_k_cu_a6a665bd4cuda3std3__48unexpectE
	.align		8
        /*0070*/ 	.dword	_ZN34_INTERNAL_ff6b82e7_4_k_cu_a6a665bd4cuda3std6ranges3__45__cpo4swapE
	.align		8
        /*0078*/ 	.dword	_ZN34_INTERNAL_ff6b82e7_4_k_cu_a6a665bd4cuda3std6ranges3__45__cpo9iter_moveE
	.align		8
        /*0080*/ 	.dword	_ZN34_INTERNAL_ff6b82e7_4_k_cu_a6a665bd4cuda3std6ranges3__45__cpo5beginE
	.align		8
        /*0088*/ 	.dword	_ZN34_INTERNAL_ff6b82e7_4_k_cu_a6a665bd4cuda3std6ranges3__45__cpo3endE
	.align		8
        /*0090*/ 	.dword	_ZN34_INTERNAL_ff6b82e7_4_k_cu_a6a665bd4cuda3std6ranges3__45__cpo6cbeginE
	.align		8
        /*0098*/ 	.dword	_ZN34_INTERNAL_ff6b82e7_4_k_cu_a6a665bd4cuda3std6ranges3__45__cpo4cendE
	.align		8
        /*00a0*/ 	.dword	_ZN34_INTERNAL_ff6b82e7_4_k_cu_a6a665bd4cuda3std6ranges3__45__cpo7advanceE
	.align		8
        /*00a8*/ 	.dword	_ZN34_INTERNAL_ff6b82e7_4_k_cu_a6a665bd4cuda3std6ranges3__45__cpo9iter_swapE
	.align		8
        /*00b0*/ 	.dword	_ZN34_INTERNAL_ff6b82e7_4_k_cu_a6a665bd4cuda3std6ranges3__45__cpo4nextE
	.align		8
        /*00b8*/ 	.dword	_ZN34_INTERNAL_ff6b82e7_4_k_cu_a6a665bd4cuda3std6ranges3__45__cpo4prevE
	.align		8
        /*00c0*/ 	.dword	_ZN34_INTERNAL_ff6b82e7_4_k_cu_a6a665bd4cuda3std6ranges3__45__cpo4dataE
	.align		8
        /*00c8*/ 	.dword	_ZN34_INTERNAL_ff6b82e7_4_k_cu_a6a665bd4cuda3std6ranges3__45__cpo5cdataE
	.align		8
        /*00d0*/ 	.dword	_ZN34_INTERNAL_ff6b82e7_4_k_cu_a6a665bd4cuda3std6ranges3__45__cpo4sizeE
	.align		8
        /*00d8*/ 	.dword	_ZN34_INTERNAL_ff6b82e7_4_k_cu_a6a665bd4cuda3std6ranges3__45__cpo5ssizeE
	.align		8
        /*00e0*/ 	.dword	_ZN34_INTERNAL_ff6b82e7_4_k_cu_a6a665bd4cuda3std6ranges3__45__cpo8distanceE
	.align		8
        /*00e8*/ 	.dword	_ZN34_INTERNAL_ff6b82e7_4_k_cu_a6a665bd6thrust24THRUST_300001_SM_1000_NS8cuda_cub3parE
	.align		8
        /*00f0*/ 	.dword	_ZN34_INTERNAL_ff6b82e7_4_k_cu_a6a665bd6thrust24THRUST_300001_SM_1000_NS8cuda_cub10par_nosyncE
	.align		8
        /*00f8*/ 	.dword	_ZN34_INTERNAL_ff6b82e7_4_k_cu_a6a665bd6thrust24THRUST_300001_SM_1000_NS6system6detail10sequential3seqE
	.align		8
        /*0100*/ 	.dword	_ZN34_INTERNAL_ff6b82e7_4_k_cu_a6a665bd6thrust24THRUST_300001_SM_1000_NS12placeholders2_1E
	.align		8
        /*0108*/ 	.dword	_ZN34_INTERNAL_ff6b82e7_4_k_cu_a6a665bd6thrust24THRUST_300001_SM_1000_NS12placeholders2_2E
	.align		8
        /*0110*/ 	.dword	_ZN34_INTERNAL_ff6b82e7_4_k_cu_a6a665bd6thrust24THRUST_300001_SM_1000_NS12placeholders2_3E
	.align		8
        /*0118*/ 	.dword	_ZN34_INTERNAL_ff6b82e7_4_k_cu_a6a665bd6thrust24THRUST_300001_SM_1000_NS12placeholders2_4E
	.align		8
        /*0120*/ 	.dword	_ZN34_INTERNAL_ff6b82e7_4_k_cu_a6a665bd6thrust24THRUST_300001_SM_1000_NS12placeholders2_5E
	.align		8
        /*0128*/ 	.dword	_ZN34_INTERNAL_ff6b82e7_4_k_cu_a6a665bd6thrust24THRUST_300001_SM_1000_NS12placeholders2_6E
	.align		8
        /*0130*/ 	.dword	_ZN34_INTERNAL_ff6b82e7_4_k_cu_a6a665bd6thrust24THRUST_300001_SM_1000_NS12placeholders2_7E
	.align		8
        /*0138*/ 	.dword	_ZN34_INTERNAL_ff6b82e7_4_k_cu_a6a665bd6thrust24THRUST_300001_SM_1000_NS12placeholders2_8E
	.align		8
        /*0140*/ 	.dword	_ZN34_INTERNAL_ff6b82e7_4_k_cu_a6a665bd6thrust24THRUST_300001_SM_1000_NS12placeholders2_9E
	.align		8
        /*0148*/ 	.dword	_ZN34_INTERNAL_ff6b82e7_4_k_cu_a6a665bd6thrust24THRUST_300001_SM_1000_NS12placeholders3_10E
	.align		8
        /*0150*/ 	.dword	_ZN34_INTERNAL_ff6b82e7_4_k_cu_a6a665bd6thrust24THRUST_300001_SM_1000_NS3seqE


//--------------------- .text._ZN3cub18CUB_300001_SM_10006detail11EmptyKernelIvEEvv --------------------------
	.section	.text._ZN3cub18CUB_300001_SM_10006detail11EmptyKernelIvEEvv,"ax",@progbits
	.align	128
        .global         _ZN3cub18CUB_300001_SM_10006detail11EmptyKernelIvEEvv
        .type           _ZN3cub18CUB_300001_SM_10006detail11EmptyKernelIvEEvv,@function
        .size           _ZN3cub18CUB_300001_SM_10006detail11EmptyKernelIvEEvv,(.L_x_28 - _ZN3cub18CUB_300001_SM_10006detail11EmptyKernelIvEEvv)
        .other          _ZN3cub18CUB_300001_SM_10006detail11EmptyKernelIvEEvv,@"STO_CUDA_ENTRY STV_DEFAULT"
_ZN3cub18CUB_300001_SM_10006detail11EmptyKernelIvEEvv:
.text._ZN3cub18CUB_300001_SM_10006detail11EmptyKernelIvEEvv:
[----:B------:R-:W-:Y:S01]  /*0000*/  LDC R1, c[0x0][0x37c] ;  /* 0x0000df00ff017b82 */ /* 0x000fe20000000800 */
[----:B------:R-:W-:Y:S05]  /*0010*/  EXIT ;  /* 0x000000000000794d */ /* 0x000fea0003800000 */
.L_x_0:
[----:B------:R-:W-:-:S00]  /*0020*/  BRA `(.L_x_0) ;  /* 0xfffffffc00fc7947 */ /* 0x000fc0000383ffff */
[----:B------:R-:W-:-:S00]  /*0030*/  NOP ;  /* 0x0000000000007918 */ /* 0x000fc00000000000 */
        /* <DEDUP_REMOVED lines=12> */
.L_x_28:


//--------------------- .text._Z10fivePoint5N6thrust24THRUST_300001_SM_1000_NS10device_ptrIKfEENS1_IfEEii --------------------------
	.section	.text._Z10fivePoint5N6thrust24THRUST_300001_SM_1000_NS10device_ptrIKfEENS1_IfEEii,"ax",@progbits
	.align	128
        .global         _Z10fivePoint5N6thrust24THRUST_300001_SM_1000_NS10device_ptrIKfEENS1_IfEEii
        .type           _Z10fivePoint5N6thrust24THRUST_300001_SM_1000_NS10device_ptrIKfEENS1_IfEEii,@function
        .size           _Z10fivePoint5N6thrust24THRUST_300001_SM_1000_NS10device_ptrIKfEENS1_IfEEii,(.L_x_29 - _Z10fivePoint5N6thrust24THRUST_300001_SM_1000_NS10device_ptrIKfEENS1_IfEEii)
        .other          _Z10fivePoint5N6thrust24THRUST_300001_SM_1000_NS10device_ptrIKfEENS1_IfEEii,@"STO_CUDA_ENTRY STV_DEFAULT"
_Z10fivePoint5N6thrust24THRUST_300001_SM_1000_NS10device_ptrIKfEENS1_IfEEii:
.text._Z10fivePoint5N6thrust24THRUST_300001_SM_1000_NS10device_ptrIKfEENS1_IfEEii:
[----:B------:R-:W-:Y:S01]  /*0000*/  LDC R1, c[0x0][0x37c] ;  /* 0x0000df00ff017b82 */ /* 0x000fe20000000800 */
[----:B------:R-:W0:Y:S07]  /*0010*/  S2R R0, SR_TID.Y ;  /* 0x0000000000007919 */ /* 0x000e2e0000002200 */
[----:B------:R-:W1:Y:S01]  /*0020*/  S2UR UR4, SR_CTAID.Y ;  /* 0x00000000000479c3 */ /* 0x000e620000002600 */
[----:B------:R-:W2:Y:S01]  /*0030*/  LDCU UR7, c[0x0][0x390] ;  /* 0x00007200ff0777ac */ /* 0x000ea20008000800 */
[----:B------:R-:W-:Y:S01]  /*0040*/  BSSY.RECONVERGENT B0, `(.L_x_1) ;  /* 0x0000025000007945 */ /* 0x000fe20003800200 */
[----:B------:R-:W3:Y:S01]  /*0050*/  S2R R2, SR_TID.X ;  /* 0x0000000000027919 */ /* 0x000ee20000002100 */
[----:B------:R-:W4:Y:S04]  /*0060*/  LDCU.64 UR8, c[0x0][0x358] ;  /* 0x00006b00ff0877ac */ /* 0x000f280008000a00 */
[----:B------:R-:W5:Y:S01]  /*0070*/  LDC R3, c[0x0][0x360] ;  /* 0x0000d800ff037b82 */ /* 0x000f620000000800 */
[----:B------:R-:W1:Y:S07]  /*0080*/  LDCU UR5, c[0x0][0x364] ;  /* 0x00006c80ff0577ac */ /* 0x000e6e0008000800 */
[----:B------:R-:W5:Y:S01]  /*0090*/  S2UR UR6, SR_CTAID.X ;  /* 0x00000000000679c3 */ /* 0x000f620000002500 */
[----:B--2---:R-:W-:-:S07]  /*00a0*/  MOV R18, UR7 ;  /* 0x0000000700127c02 */ /* 0x004fce0008000f00 */
[----:B------:R-:W2:Y:S01]  /*00b0*/  LDC.64 R16, c[0x0][0x380] ;  /* 0x0000e000ff107b82 */ /* 0x000ea20000000a00 */
[----:B-1----:R-:W-:-:S06]  /*00c0*/  UIMAD UR4, UR4, UR5, URZ ;  /* 0x00000005040472a4 */ /* 0x002fcc000f8e02ff */
[----:B0-----:R-:W-:Y:S01]  /*00d0*/  VIADD R9, R0, UR4 ;  /* 0x0000000400097c36 */ /* 0x001fe20008000000 */
[----:B---3--:R-:W-:-:S03]  /*00e0*/  ISETP.NE.AND P0, PT, R2, RZ, PT ;  /* 0x000000ff0200720c */ /* 0x008fc60003f05270 */
[----:B------:R-:W-:Y:S02]  /*00f0*/  IMAD R4, R9, R18, R18 ;  /* 0x0000001209047224 */ /* 0x000fe400078e0212 */
[----:B-----5:R-:W-:-:S05]  /*0100*/  IMAD R3, R3, UR6, R2 ;  /* 0x0000000603037c24 */ /* 0x020fca000f8e0202 */
[----:B------:R-:W-:-:S04]  /*0110*/  IADD3 R13, PT, PT, R3, R4, RZ ;  /* 0x00000004030d7210 */ /* 0x000fc80007ffe0ff */
[C---:B------:R-:W-:Y:S01]  /*0120*/  IADD3 R5, PT, PT, R13.reuse, 0x1, RZ ;  /* 0x000000010d057810 */ /* 0x040fe20007ffe0ff */
[C---:B------:R-:W-:Y:S02]  /*0130*/  VIADD R15, R13.reuse, 0x2 ;  /* 0x000000020d0f7836 */ /* 0x040fe40000000000 */
[----:B--2---:R-:W-:-:S04]  /*0140*/  IMAD.WIDE.U32 R12, R13, 0x4, R16 ;  /* 0x000000040d0c7825 */ /* 0x004fc800078e0010 */
[----:B------:R-:W-:Y:S01]  /*0150*/  IMAD.WIDE.U32 R14, R15, 0x4, R16 ;  /* 0x000000040f0e7825 */ /* 0x000fe200078e0010 */
[----:B----4-:R-:W-:Y:S06]  /*0160*/  @P0 BRA `(.L_x_2) ;  /* 0x0000000000200947 */ /* 0x010fec0003800000 */
[----:B------:R-:W2:Y:S01]  /*0170*/  LDG.E R4, desc[UR8][R12.64] ;  /* 0x000000080c047981 */ /* 0x000ea2000c1e1900 */
[----:B------:R-:W0:Y:S01]  /*0180*/  S2UR UR6, SR_CgaCtaId ;  /* 0x00000000000679c3 */ /* 0x000e220000008800 */
[----:B------:R-:W-:Y:S01]  /*0190*/  UMOV UR5, 0x400 ;  /* 0x0000040000057882 */ /* 0x000fe20000000000 */
[----:B------:R-:W-:Y:S01]  /*01a0*/  PLOP3.LUT P0, PT, PT, PT, PT, 0x8, 0x80 ;  /* 0x000000000080781c */ /* 0x000fe20003f0e170 */
[----:B0-----:R-:W-:-:S06]  /*01b0*/  ULEA UR5, UR6, UR5, 0x18 ;  /* 0x0000000506057291 */ /* 0x001fcc000f8ec0ff */
[----:B------:R-:W-:-:S05]  /*01c0*/  LEA R7, R0, UR5, 0x2 ;  /* 0x0000000500077c11 */ /* 0x000fca000f8e10ff */
[----:B--2---:R1:W-:Y:S01]  /*01d0*/  STS [R7], R4 ;  /* 0x0000000407007388 */ /* 0x0043e20000000800 */
[----:B------:R-:W-:Y:S05]  /*01e0*/  BRA `(.L_x_3) ;  /* 0x0000000000287947 */ /* 0x000fea0003800000 */
.L_x_2:
[----:B------:R-:W-:Y:S02]  /*01f0*/  ISETP.NE.AND P1, PT, R2, 0x1f, PT ;  /* 0x0000001f0200780c */ /* 0x000fe40003f25270 */
[----:B------:R-:W-:-:S11]  /*0200*/  PLOP3.LUT P0, PT, PT, PT, PT, 0x8, 0x80 ;  /* 0x000000000080781c */ /* 0x000fd60003f0e170 */
[----:B------:R-:W-:Y:S05]  /*0210*/  @P1 BRA `(.L_x_3) ;  /* 0x00000000001c1947 */ /* 0x000fea0003800000 */
[----:B------:R-:W2:Y:S01]  /*0220*/  LDG.E R4, desc[UR8][R14.64] ;  /* 0x000000080e047981 */ /* 0x000ea2000c1e1900 */
[----:B------:R-:W0:Y:S01]  /*0230*/  S2UR UR6, SR_CgaCtaId ;  /* 0x00000000000679c3 */ /* 0x000e220000008800 */
[----:B------:R-:W-:Y:S01]  /*0240*/  UMOV UR5, 0x400 ;  /* 0x0000040000057882 */ /* 0x000fe20000000000 */
[----:B------:R-:W-:Y:S01]  /*0250*/  PLOP3.LUT P0, PT, PT, PT, PT, 0x80, 0x8 ;  /* 0x000000000008781c */ /* 0x000fe20003f0f070 */
[----:B0-----:R-:W-:-:S06]  /*0260*/  ULEA UR5, UR6, UR5, 0x18 ;  /* 0x0000000506057291 */ /* 0x001fcc000f8ec0ff */
[----:B------:R-:W-:-:S05]  /*0270*/  LEA R7, R0, UR5, 0x2 ;  /* 0x0000000500077c11 */ /* 0x000fca000f8e10ff */
[----:B--2---:R0:W-:Y:S02]  /*0280*/  STS [R7+0x18c], R4 ;  /* 0x00018c0407007388 */ /* 0x0041e40000000800 */
.L_x_3:
[----:B------:R-:W-:Y:S05]  /*0290*/  BSYNC.RECONVERGENT B0 ;  /* 0x0000000000007941 */ /* 0x000fea0003800200 */
.L_x_1:
[----:B------:R-:W-:Y:S01]  /*02a0*/  IMAD.WIDE.U32 R16, R5, 0x4, R16 ;  /* 0x0000000405107825 */ /* 0x000fe200078e0010 */
[----:B------:R-:W2:Y:S01]  /*02b0*/  S2R R6, SR_CgaCtaId ;  /* 0x0000000000067919 */ /* 0x000ea20000008800 */
[----:B------:R-:W3:Y:S03]  /*02c0*/  LDC R19, c[0x0][0x394] ;  /* 0x0000e500ff137b82 */ /* 0x000ee60000000800 */
[----:B01----:R-:W4:Y:S01]  /*02d0*/  LDG.E R4, desc[UR8][R16.64] ;  /* 0x0000000810047981 */ /* 0x003f22000c1e1900 */
[----:B------:R-:W-:Y:S02]  /*02e0*/  MOV R5, 0x400 ;  /* 0x0000040000057802 */ /* 0x000fe40000000f00 */
[----:B---3--:R-:W-:Y:S02]  /*02f0*/  ISETP.GE.AND P1, PT, R19, 0x2, PT ;  /* 0x000000021300780c */ /* 0x008fe40003f26270 */
[----:B--2---:R-:W-:-:S05]  /*0300*/  LEA R5, R6, R5, 0x18 ;  /* 0x0000000506057211 */ /* 0x004fca00078ec0ff */
[----:B------:R-:W-:-:S04]  /*0310*/  IMAD R7, R2, 0xc, R5 ;  /* 0x0000000c02077824 */ /* 0x000fc800078e0205 */
[----:B------:R-:W-:-:S05]  /*0320*/  IMAD R7, R0, 0x4, R7 ;  /* 0x0000000400077824 */ /* 0x000fca00078e0207 */
[----:B----4-:R0:W-:Y:S01]  /*0330*/  STS [R7+0xc], R4 ;  /* 0x00000c0407007388 */ /* 0x0101e20000000800 */
[----:B------:R-:W-:Y:S06]  /*0340*/  BAR.SYNC.DEFER_BLOCKING 0x0 ;  /* 0x0000000000007b1d */ /* 0x000fec0000010000 */
[----:B------:R-:W-:Y:S05]  /*0350*/  @!P1 EXIT ;  /* 0x000000000000994d */ /* 0x000fea0003800000 */
[C---:B0-----:R-:W-:Y:S01]  /*0360*/  IADD3 R4, PT, PT, R19.reuse, -0x2, RZ ;  /* 0xfffffffe13047810 */ /* 0x041fe20007ffe0ff */
[----:B------:R-:W-:Y:S02]  /*0370*/  VIADD R19, R19, 0xffffffff ;  /* 0xffffffff13137836 */ /* 0x000fe40000000000 */
[----:B------:R-:W-:Y:S01]  /*0380*/  HFMA2 R11, -RZ, RZ, 0, 5.9604644775390625e-08 ;  /* 0x00000001ff0b7431 */ /* 0x000fe200000001ff */
[C---:B------:R-:W-:Y:S01]  /*0390*/  IADD3 R7, PT, PT, R5.reuse, 0x4, RZ ;  /* 0x0000000405077810 */ /* 0x040fe20007ffe0ff */
[----:B------:R-:W-:Y:S01]  /*03a0*/  VIADD R6, R5, 0x8 ;  /* 0x0000000805067836 */ /* 0x000fe20000000000 */
[----:B------:R-:W-:Y:S02]  /*03b0*/  ISETP.GE.U32.AND P1, PT, R4, 0x3, PT ;  /* 0x000000030400780c */ /* 0x000fe40003f26070 */
[----:B------:R-:W-:-:S11]  /*03c0*/  LOP3.LUT R4, R19, 0x3, RZ, 0xc0, !PT ;  /* 0x0000000313047812 */ /* 0x000fd600078ec0ff */
[----:B------:R-:W-:Y:S05]  /*03d0*/  @!P1 BRA `(.L_x_4) ;  /* 0x0000000800509947 */ /* 0x000fea0003800000 */
[C---:B------:R-:W-:Y:S01]  /*03e0*/  IADD3 R8, PT, PT, R9.reuse, 0x5, RZ ;  /* 0x0000000509087810 */ /* 0x040fe20007ffe0ff */
[C---:B------:R-:W-:Y:S01]  /*03f0*/  VIADD R10, R9.reuse, 0x3 ;  /* 0x00000003090a7836 */ /* 0x040fe20000000000 */
[----:B------:R-:W-:Y:S01]  /*0400*/  IADD3 R6, PT, PT, R9, 0x4, RZ ;  /* 0x0000000409067810 */ /* 0x000fe20007ffe0ff */
[----:B------:R-:W-:Y:S01]  /*0410*/  VIADD R25, R5, 0x8 ;  /* 0x0000000805197836 */ /* 0x000fe20000000000 */
[----:B------:R-:W-:Y:S01]  /*0420*/  IADD3 R11, PT, PT, R9, 0x2, RZ ;  /* 0x00000002090b7810 */ /* 0x000fe20007ffe0ff */
[-CC-:B------:R-:W-:Y:S01]  /*0430*/  IMAD R8, R8, R18.reuse, R3.reuse ;  /* 0x0000001208087224 */ /* 0x180fe200078e0203 */
[----:B------:R-:W-:Y:S01]  /*0440*/  LOP3.LUT R19, R19, 0xfffffffc, RZ, 0xc0, !PT ;  /* 0xfffffffc13137812 */ /* 0x000fe200078ec0ff */
[-CC-:B------:R-:W-:Y:S01]  /*0450*/  IMAD R9, R6, R18.reuse, R3.reuse ;  /* 0x0000001206097224 */ /* 0x180fe200078e0203 */
[----:B------:R-:W-:Y:S01]  /*0460*/  ISETP.NE.AND P1, PT, R0, 0x1, PT ;  /* 0x000000010000780c */ /* 0x000fe20003f25270 */
[-CC-:B------:R-:W-:Y:S01]  /*0470*/  IMAD R10, R10, R18.reuse, R3.reuse ;  /* 0x000000120a0a7224 */ /* 0x180fe200078e0203 */
[----:B------:R-:W-:Y:S01]  /*0480*/  IADD3 R7, PT, PT, R5, 0x4, RZ ;  /* 0x0000000405077810 */ /* 0x000fe20007ffe0ff */
[----:B------:R-:W-:Y:S01]  /*0490*/  IMAD R11, R11, R18, R3 ;  /* 0x000000120b0b7224 */ /* 0x000fe200078e0203 */
[----:B------:R-:W-:-:S02]  /*04a0*/  MOV R20, RZ ;  /* 0x000000ff00147202 */ /* 0x000fc40000000f00 */
[----:B------:R-:W-:-:S07]  /*04b0*/  IADD3 R21, PT, PT, -R19, RZ, RZ ;  /* 0x000000ff13157210 */ /* 0x000fce0007ffe1ff */
.L_x_21:
[----:B------:R-:W-:Y:S01]  /*04c0*/  BSSY.RECONVERGENT B0, `(.L_x_5) ;  /* 0x0000017000007945 */ /* 0x000fe20003800200 */
[----:B------:R-:W-:Y:S01]  /*04d0*/  IMAD.MOV.U32 R6, RZ, RZ, R5 ;  /* 0x000000ffff067224 */ /* 0x000fe200078e0005 */
[C---:B------:R-:W-:Y:S01]  /*04e0*/  LEA R22, R2.reuse, R5, 0x2 ;  /* 0x0000000502167211 */ /* 0x040fe200078e10ff */
[----:B------:R-:W-:Y:S01]  /*04f0*/  IMAD.MOV.U32 R5, RZ, RZ, R7 ;  /* 0x000000ffff057224 */ /* 0x000fe200078e0007 */
[----:B------:R-:W-:Y:S02]  /*0500*/  LEA R23, R2, R7, 0x2 ;  /* 0x0000000702177211 */ /* 0x000fe400078e10ff */
[----:B------:R-:W-:Y:S02]  /*0510*/  ISETP.NE.AND P2, PT, R0, RZ, PT ;  /* 0x000000ff0000720c */ /* 0x000fe40003f45270 */
[-C--:B------:R-:W-:Y:S02]  /*0520*/  MOV R7, R25.reuse ;  /* 0x0000001900077202 */ /* 0x080fe40000000f00 */
[----:B------:R-:W-:Y:S01]  /*0530*/  LEA R24, R2, R25, 0x2 ;  /* 0x0000001902187211 */ /* 0x000fe200078e10ff */
[----:B------:R-:W-:Y:S08]  /*0540*/  @P1 BRA `(.L_x_6) ;  /* 0x0000000000381947 */ /* 0x000ff00003800000 */
[----:B------:R-:W-:Y:S04]  /*0550*/  LDS R18, [R22+0x4] ;  /* 0x0000040016127984 */ /* 0x000fe80000000800 */
[----:B------:R-:W0:Y:S04]  /*0560*/  LDS R19, [R23] ;  /* 0x0000000017137984 */ /* 0x000e280000000800 */
[----:B------:R-:W1:Y:S04]  /*0570*/  LDS R27, [R23+0x4] ;  /* 0x00000400171b7984 */ /* 0x000e680000000800 */
[----:B------:R-:W2:Y:S04]  /*0580*/  LDS R29, [R23+0x8] ;  /* 0x00000800171d7984 */ /* 0x000ea80000000800 */
[----:B------:R-:W3:Y:S01]  /*0590*/  LDS R25, [R24+0x4] ;  /* 0x0000040018197984 */ /* 0x000ee20000000800 */
[----:B0-----:R-:W-:-:S04]  /*05a0*/  FADD R18, R18, R19 ;  /* 0x0000001312127221 */ /* 0x001fc80000000000 */
[----:B-1----:R-:W-:Y:S01]  /*05b0*/  FADD R18, R18, R27 ;  /* 0x0000001b12127221 */ /* 0x002fe20000000000 */
[----:B------:R-:W-:-:S03]  /*05c0*/  VIADD R27, R11, 0x1 ;  /* 0x000000010b1b7836 */ /* 0x000fc60000000000 */
[----:B--2---:R-:W-:Y:S02]  /*05d0*/  FADD R26, R18, R29 ;  /* 0x0000001d121a7221 */ /* 0x004fe40000000000 */
[----:B------:R-:W0:Y:S02]  /*05e0*/  LDC.64 R18, c[0x0][0x388] ;  /* 0x0000e200ff127b82 */ /* 0x000e240000000a00 */
[----:B---3--:R-:W-:-:S04]  /*05f0*/  FADD R25, R26, R25 ;  /* 0x000000191a197221 */ /* 0x008fc80000000000 */
[----:B------:R-:W-:Y:S01]  /*0600*/  FMUL R25, R25, 0.20000000298023223877 ;  /* 0x3e4ccccd19197820 */ /* 0x000fe20000400000 */
[----:B0-----:R-:W-:-:S05]  /*0610*/  IMAD.WIDE.U32 R18, R27, 0x4, R18 ;  /* 0x000000041b127825 */ /* 0x001fca00078e0012 */
[----:B------:R0:W-:Y:S02]  /*0620*/  STG.E desc[UR8][R18.64], R25 ;  /* 0x0000001912007986 */ /* 0x0001e4000c101908 */
.L_x_6:
[----:B------:R-:W-:Y:S05]  /*0630*/  BSYNC.RECONVERGENT B0 ;  /* 0x0000000000007941 */ /* 0x000fea0003800200 */
.L_x_5:
[----:B------:R-:W-:Y:S06]  /*0640*/  BAR.SYNC.DEFER_BLOCKING 0x0 ;  /* 0x0000000000007b1d */ /* 0x000fec0000010000 */
[----:B------:R-:W-:Y:S04]  /*0650*/  BSSY.RECONVERGENT B0, `(.L_x_7) ;  /* 0x0000009000007945 */ /* 0x000fe80003800200 */
[----:B------:R-:W-:Y:S05]  /*0660*/  @P2 BRA `(.L_x_8) ;  /* 0x00000000001c2947 */ /* 0x000fea0003800000 */
[----:B------:R-:W-:Y:S01]  /*0670*/  ISETP.NE.AND P3, PT, R2, RZ, PT ;  /* 0x000000ff0200720c */ /* 0x000fe20003f65270 */
[----:B0-----:R-:W2:Y:S04]  /*0680*/  @P0 LDG.E R25, desc[UR8][R14.64] ;  /* 0x000000080e190981 */ /* 0x001ea8000c1e1900 */
[----:B------:R-:W3:Y:S08]  /*0690*/  LDG.E R27, desc[UR8][R16.64] ;  /* 0x00000008101b7981 */ /* 0x000ef0000c1e1900 */
[----:B------:R-:W4:Y:S04]  /*06a0*/  @!P3 LDG.E R19, desc[UR8][R12.64] ;  /* 0x000000080c13b981 */ /* 0x000f28000c1e1900 */
[----:B--2---:R1:W-:Y:S04]  /*06b0*/  @P0 STS [R6+0x84], R25 ;  /* 0x0000841906000388 */ /* 0x0043e80000000800 */
[----:B----4-:R1:W-:Y:S04]  /*06c0*/  @!P3 STS [R6], R19 ;  /* 0x000000130600b388 */ /* 0x0103e80000000800 */
[----:B---3--:R1:W-:Y:S02]  /*06d0*/  STS [R22+0x4], R27 ;  /* 0x0000041b16007388 */ /* 0x0083e40000000800 */
.L_x_8:
[----:B------:R-:W-:Y:S05]  /*06e0*/  BSYNC.RECONVERGENT B0 ;  /* 0x0000000000007941 */ /* 0x000fea0003800200 */
.L_x_7:
[----:B------:R-:W-:Y:S06]  /*06f0*/  BAR.SYNC.DEFER_BLOCKING 0x0 ;  /* 0x0000000000007b1d */ /* 0x000fec0000010000 */
[----:B------:R-:W-:Y:S04]  /*0700*/  BSSY.RECONVERGENT B0, `(.L_x_9) ;  /* 0x0000010000007945 */ /* 0x000fe80003800200 */
[----:B------:R-:W-:Y:S05]  /*0710*/  @P1 BRA `(.L_x_10) ;  /* 0x0000000000381947 */ /* 0x000fea0003800000 */
[----:B0-----:R-:W-:Y:S04]  /*0720*/  LDS R18, [R23+0x4] ;  /* 0x0000040017127984 */ /* 0x001fe80000000800 */
[----:B-1----:R-:W0:Y:S04]  /*0730*/  LDS R19, [R24] ;  /* 0x0000000018137984 */ /* 0x002e280000000800 */
[----:B------:R-:W1:Y:S04]  /*0740*/  LDS R27, [R24+0x4] ;  /* 0x00000400181b7984 */ /* 0x000e680000000800 */
[----:B------:R-:W2:Y:S04]  /*0750*/  LDS R29, [R24+0x8] ;  /* 0x00000800181d7984 */ /* 0x000ea80000000800 */
[----:B------:R-:W3:Y:S01]  /*0760*/  LDS R25, [R22+0x4] ;  /* 0x0000040016197984 */ /* 0x000ee20000000800 */
[----:B0-----:R-:W-:-:S04]  /*0770*/  FADD R18, R18, R19 ;  /* 0x0000001312127221 */ /* 0x001fc80000000000 */
[----:B-1----:R-:W-:Y:S01]  /*0780*/  FADD R18, R18, R27 ;  /* 0x0000001b12127221 */ /* 0x002fe20000000000 */
[----:B------:R-:W-:-:S03]  /*0790*/  IADD3 R27, PT, PT, R10, 0x1, RZ ;  /* 0x000000010a1b7810 */ /* 0x000fc60007ffe0ff */
[----:B--2---:R-:W-:Y:S02]  /*07a0*/  FADD R26, R18, R29 ;  /* 0x0000001d121a7221 */ /* 0x004fe40000000000 */
[----:B------:R-:W0:Y:S02]  /*07b0*/  LDC.64 R18, c[0x0][0x388] ;  /* 0x0000e200ff127b82 */ /* 0x000e240000000a00 */
[----:B---3--:R-:W-:-:S04]  /*07c0*/  FADD R25, R26, R25 ;  /* 0x000000191a197221 */ /* 0x008fc80000000000 */
[----:B------:R-:W-:Y:S01]  /*07d0*/  FMUL R25, R25, 0.20000000298023223877 ;  /* 0x3e4ccccd19197820 */ /* 0x000fe20000400000 */
[----:B0-----:R-:W-:-:S05]  /*07e0*/  IMAD.WIDE.U32 R18, R27, 0x4, R18 ;  /* 0x000000041b127825 */ /* 0x001fca00078e0012 */
[----:B------:R2:W-:Y:S02]  /*07f0*/  STG.E desc[UR8][R18.64], R25 ;  /* 0x0000001912007986 */ /* 0x0005e4000c101908 */
.L_x_10:
[----:B------:R-:W-:Y:S05]  /*0800*/  BSYNC.RECONVERGENT B0 ;  /* 0x0000000000007941 */ /* 0x000fea0003800200 */
.L_x_9:
[----:B------:R-:W-:Y:S06]  /*0810*/  BAR.SYNC.DEFER_BLOCKING 0x0 ;  /* 0x0000000000007b1d */ /* 0x000fec0000010000 */
[----:B------:R-:W-:Y:S04]  /*0820*/  BSSY.RECONVERGENT B0, `(.L_x_11) ;  /* 0x0000009000007945 */ /* 0x000fe80003800200 */
[----:B------:R-:W-:Y:S05]  /*0830*/  @P2 BRA `(.L_x_12) ;  /* 0x00000000001c2947 */ /* 0x000fea0003800000 */
[----:B------:R-:W-:Y:S01]  /*0840*/  ISETP.NE.AND P3, PT, R2, RZ, PT ;  /* 0x000000ff0200720c */ /* 0x000fe20003f65270 */
[----:B------:R-:W3:Y:S04]  /*0850*/  @P0 LDG.E R26, desc[UR8][R14.64] ;  /* 0x000000080e1a0981 */ /* 0x000ee8000c1e1900 */
[----:B------:R-:W4:Y:S08]  /*0860*/  LDG.E R28, desc[UR8][R16.64] ;  /* 0x00000008101c7981 */ /* 0x000f30000c1e1900 */
[----:B0-2---:R-:W2:Y:S04]  /*0870*/  @!P3 LDG.E R18, desc[UR8][R12.64] ;  /* 0x000000080c12b981 */ /* 0x005ea8000c1e1900 */
[----:B---3--:R3:W-:Y:S04]  /*0880*/  @P0 STS [R5+0x84], R26 ;  /* 0x0000841a05000388 */ /* 0x0087e80000000800 */
[----:B--2---:R3:W-:Y:S04]  /*0890*/  @!P3 STS [R5], R18 ;  /* 0x000000120500b388 */ /* 0x0047e80000000800 */
[----:B----4-:R3:W-:Y:S02]  /*08a0*/  STS [R23+0x4], R28 ;  /* 0x0000041c17007388 */ /* 0x0107e40000000800 */
.L_x_12:
[----:B------:R-:W-:Y:S05]  /*08b0*/  BSYNC.RECONVERGENT B0 ;  /* 0x0000000000007941 */ /* 0x000fea0003800200 */
.L_x_11:
[----:B------:R-:W-:Y:S06]  /*08c0*/  BAR.SYNC.DEFER_BLOCKING 0x0 ;  /* 0x0000000000007b1d */ /* 0x000fec0000010000 */
[----:B------:R-:W-:Y:S04]  /*08d0*/  BSSY.RECONVERGENT B0, `(.L_x_13) ;  /* 0x0000010000007945 */ /* 0x000fe80003800200 */
[----:B------:R-:W-:Y:S05]  /*08e0*/  @P1 BRA `(.L_x_14) ;  /* 0x0000000000381947 */ /* 0x000fea0003800000 */
[----:B0-23--:R-:W-:Y:S04]  /*08f0*/  LDS R18, [R24+0x4] ;  /* 0x0000040018127984 */ /* 0x00dfe80000000800 */
        /* <DEDUP_REMOVED lines=13> */
.L_x_14:
[----:B------:R-:W-:Y:S05]  /*09d0*/  BSYNC.RECONVERGENT B0 ;  /* 0x0000000000007941 */ /* 0x000fea0003800200 */
.L_x_13:
[----:B------:R-:W-:Y:S06]  /*09e0*/  BAR.SYNC.DEFER_BLOCKING 0x0 ;  /* 0x0000000000007b1d */ /* 0x000fec0000010000 */
[----:B------:R-:W-:Y:S04]  /*09f0*/  BSSY.RECONVERGENT B0, `(.L_x_15) ;  /* 0x0000009000007945 */ /* 0x000fe80003800200 */
[----:B------:R-:W-:Y:S05]  /*0a00*/  @P2 BRA `(.L_x_16) ;  /* 0x00000000001c2947 */ /* 0x000fea0003800000 */
[----:B------:R-:W-:Y:S01]  /*0a10*/  ISETP.NE.AND P3, PT, R2, RZ, PT ;  /* 0x000000ff0200720c */ /* 0x000fe20003f65270 */
[----:B---3--:R-:W3:Y:S04]  /*0a20*/  @P0 LDG.E R26, desc[UR8][R14.64] ;  /* 0x000000080e1a0981 */ /* 0x008ee8000c1e1900 */
[----:B012-4-:R-:W2:Y:S08]  /*0a30*/  LDG.E R19, desc[UR8][R16.64] ;  /* 0x0000000810137981 */ /* 0x017eb0000c1e1900 */
[----:B------:R-:W4:Y:S04]  /*0a40*/  @!P3 LDG.E R18, desc[UR8][R12.64] ;  /* 0x000000080c12b981 */ /* 0x000f28000c1e1900 */
[----:B---3--:R0:W-:Y:S04]  /*0a50*/  @P0 STS [R7+0x84], R26 ;  /* 0x0000841a07000388 */ /* 0x0081e80000000800 */
[----:B----4-:R0:W-:Y:S04]  /*0a60*/  @!P3 STS [R7], R18 ;  /* 0x000000120700b388 */ /* 0x0101e80000000800 */
[----:B--2---:R0:W-:Y:S02]  /*0a70*/  STS [R24+0x4], R19 ;  /* 0x0000041318007388 */ /* 0x0041e40000000800 */
.L_x_16:
[----:B------:R-:W-:Y:S05]  /*0a80*/  BSYNC.RECONVERGENT B0 ;  /* 0x0000000000007941 */ /* 0x000fea0003800200 */
.L_x_15:
[----:B------:R-:W-:Y:S06]  /*0a90*/  BAR.SYNC.DEFER_BLOCKING 0x0 ;  /* 0x0000000000007b1d */ /* 0x000fec0000010000 */
[----:B------:R-:W-:Y:S04]  /*0aa0*/  BSSY.RECONVERGENT B0, `(.L_x_17) ;  /* 0x0000010000007945 */ /* 0x000fe80003800200 */
[----:B------:R-:W-:Y:S05]  /*0ab0*/  @P1 BRA `(.L_x_18) ;  /* 0x0000000000381947 */ /* 0x000fea0003800000 */
[----:B0-234-:R-:W-:Y:S01]  /*0ac0*/  LDS R18, [R22+0x4] ;  /* 0x0000040016127984 */ /* 0x01dfe20000000800 */
[----:B-1----:R-:W-:-:S03]  /*0ad0*/  VIADD R27, R8, 0x1 ;  /* 0x00000001081b7836 */ /* 0x002fc60000000000 */
[----:B------:R-:W0:Y:S04]  /*0ae0*/  LDS R19, [R23] ;  /* 0x0000000017137984 */ /* 0x000e280000000800 */
[----:B------:R-:W1:Y:S04]  /*0af0*/  LDS R25, [R23+0x4] ;  /* 0x0000040017197984 */ /* 0x000e680000000800 */
[----:B------:R-:W2:Y:S04]  /*0b00*/  LDS R26, [R23+0x8] ;  /* 0x00000800171a7984 */ /* 0x000ea80000000800 */
[----:B------:R-:W3:Y:S01]  /*0b10*/  LDS R24, [R24+0x4] ;  /* 0x0000040018187984 */ /* 0x000ee20000000800 */
[----:B0-----:R-:W-:-:S02]  /*0b20*/  FADD R28, R18, R19 ;  /* 0x00000013121c7221 */ /* 0x001fc40000000000 */
[----:B------:R-:W0:Y:S02]  /*0b30*/  LDC.64 R18, c[0x0][0x388] ;  /* 0x0000e200ff127b82 */ /* 0x000e240000000a00 */
[----:B-1----:R-:W-:-:S04]  /*0b40*/  FADD R25, R28, R25 ;  /* 0x000000191c197221 */ /* 0x002fc80000000000 */
[----:B--2---:R-:W-:-:S04]  /*0b50*/  FADD R25, R25, R26 ;  /* 0x0000001a19197221 */ /* 0x004fc80000000000 */
[----:B---3--:R-:W-:-:S04]  /*0b60*/  FADD R25, R25, R24 ;  /* 0x0000001819197221 */ /* 0x008fc80000000000 */
[----:B------:R-:W-:Y:S01]  /*0b70*/  FMUL R25, R25, 0.20000000298023223877 ;  /* 0x3e4ccccd19197820 */ /* 0x000fe20000400000 */
[----:B0-----:R-:W-:-:S05]  /*0b80*/  IMAD.WIDE.U32 R18, R27, 0x4, R18 ;  /* 0x000000041b127825 */ /* 0x001fca00078e0012 */
[----:B------:R0:W-:Y:S02]  /*0b90*/  STG.E desc[UR8][R18.64], R25 ;  /* 0x0000001912007986 */ /* 0x0001e4000c101908 */
.L_x_18:
[----:B------:R-:W-:Y:S05]  /*0ba0*/  BSYNC.RECONVERGENT B0 ;  /* 0x0000000000007941 */ /* 0x000fea0003800200 */
.L_x_17:
        /* <DEDUP_REMOVED lines=10> */
.L_x_20:
[----:B------:R-:W-:Y:S05]  /*0c50*/  BSYNC.RECONVERGENT B0 ;  /* 0x0000000000007941 */ /* 0x000fea0003800200 */
.L_x_19:
[----:B0-234-:R-:W0:Y:S01]  /*0c60*/  LDC R18, c[0x0][0x390] ;  /* 0x0000e400ff127b82 */ /* 0x01de220000000800 */
[----:B------:R-:W-:Y:S01]  /*0c70*/  IADD3 R21, PT, PT, R21, 0x4, RZ ;  /* 0x0000000415157810 */ /* 0x000fe20007ffe0ff */
[----:B-1----:R-:W-:Y:S01]  /*0c80*/  IMAD.MOV.U32 R25, RZ, RZ, R6 ;  /* 0x000000ffff197224 */ /* 0x002fe200078e0006 */
[----:B------:R-:W-:-:S05]  /*0c90*/  IADD3 R20, PT, PT, R20, 0x4, RZ ;  /* 0x0000000414147810 */ /* 0x000fca0007ffe0ff */
[----:B------:R-:W-:Y:S01]  /*0ca0*/  BAR.SYNC.DEFER_BLOCKING 0x0 ;  /* 0x0000000000007b1d */ /* 0x000fe20000010000 */
[----:B------:R-:W-:Y:S02]  /*0cb0*/  ISETP.NE.AND P2, PT, R21, RZ, PT ;  /* 0x000000ff1500720c */ /* 0x000fe40003f45270 */
[C---:B0-----:R-:W-:Y:S01]  /*0cc0*/  LEA R8, R18.reuse, R8, 0x2 ;  /* 0x0000000812087211 */ /* 0x041fe200078e10ff */
[C---:B------:R-:W-:Y:S01]  /*0cd0*/  IMAD R10, R18.reuse, 0x4, R10 ;  /* 0x00000004120a7824 */ /* 0x040fe200078e020a */
[C---:B------:R-:W-:Y:S02]  /*0ce0*/  LEA R9, R18.reuse, R9, 0x2 ;  /* 0x0000000912097211 */ /* 0x040fe400078e10ff */
[----:B------:R-:W-:-:S07]  /*0cf0*/  LEA R11, R18, R11, 0x2 ;  /* 0x0000000b120b7211 */ /* 0x000fce00078e10ff */
[----:B------:R-:W-:Y:S05]  /*0d00*/  @P2 BRA `(.L_x_21) ;  /* 0xfffffff400ec2947 */ /* 0x000fea000383ffff */
[----:B------:R-:W-:-:S07]  /*0d10*/  IADD3 R11, PT, PT, R20, 0x1, RZ ;  /* 0x00000001140b7810 */ /* 0x000fce0007ffe0ff */
.L_x_4:
[----:B------:R-:W-:-:S13]  /*0d20*/  ISETP.NE.AND P1, PT, R4, RZ, PT ;  /* 0x000000ff0400720c */ /* 0x000fda0003f25270 */
[----:B------:R-:W-:Y:S05]  /*0d30*/  @!P1 EXIT ;  /* 0x000000000000994d */ /* 0x000fea0003800000 */
[----:B------:R-:W0:Y:S01]  /*0d40*/  LDC.64 R8, c[0x0][0x388] ;  /* 0x0000e200ff087b82 */ /* 0x000e220000000a00 */
[----:B------:R-:W-:Y:S01]  /*0d50*/  IADD3 R11, PT, PT, R0, UR4, R11 ;  /* 0x00000004000b7c10 */ /* 0x000fe2000fffe00b */
[----:B------:R-:W1:Y:S01]  /*0d60*/  LDCU UR5, c[0x0][0x390] ;  /* 0x00007200ff0577ac */ /* 0x000e620008000800 */
[----:B------:R-:W-:-:S03]  /*0d70*/  IADD3 R4, PT, PT, -R4, RZ, RZ ;  /* 0x000000ff04047210 */ /* 0x000fc60007ffe1ff */
[----:B------:R-:W-:-:S04]  /*0d80*/  IMAD R18, R11, R18, R18 ;  /* 0x000000120b127224 */ /* 0x000fc800078e0212 */
[----:B------:R-:W-:-:S07]  /*0d90*/  IMAD.IADD R3, R3, 0x1, R18 ;  /* 0x0000000103037824 */ /* 0x000fce00078e0212 */
.L_x_26:
[----:B------:R-:W-:Y:S01]  /*0da0*/  ISETP.NE.AND P1, PT, R0, 0x1, PT ;  /* 0x000000010000780c */ /* 0x000fe20003f25270 */
[----:B------:R-:W-:Y:S01]  /*0db0*/  BSSY.RECONVERGENT B0, `(.L_x_22) ;  /* 0x0000014000007945 */ /* 0x000fe20003800200 */
[----:B------:R-:W-:Y:S01]  /*0dc0*/  MOV R11, R7 ;  /* 0x00000007000b7202 */ /* 0x000fe20000000f00 */
[----:B------:R-:W-:Y:S01]  /*0dd0*/  IMAD R10, R2, 0x4, R5 ;  /* 0x00000004020a7824 */ /* 0x000fe200078e0205 */
[----:B------:R-:W-:-:S09]  /*0de0*/  MOV R7, R6 ;  /* 0x0000000600077202 */ /* 0x000fd20000000f00 */
[----:B--2---:R-:W-:Y:S05]  /*0df0*/  @P1 BRA `(.L_x_23) ;  /* 0x00000000003c1947 */ /* 0x004fea0003800000 */
[C---:B------:R-:W-:Y:S01]  /*0e00*/  LEA R20, R2.reuse, R11, 0x2 ;  /* 0x0000000b02147211 */ /* 0x040fe200078e10ff */
[----:B------:R-:W-:Y:S01]  /*0e10*/  LDS R6, [R10+0x4] ;  /* 0x000004000a067984 */ /* 0x000fe20000000800 */
[----:B------:R-:W-:-:S03]  /*0e20*/  IMAD R22, R2, 0x4, R7 ;  /* 0x0000000402167824 */ /* 0x000fc600078e0207 */
[----:B------:R-:W2:Y:S04]  /*0e30*/  LDS R19, [R20] ;  /* 0x0000000014137984 */ /* 0x000ea80000000800 */
[----:B------:R-:W3:Y:S04]  /*0e40*/  LDS R21, [R20+0x4] ;  /* 0x0000040014157984 */ /* 0x000ee80000000800 */
[----:B------:R-:W4:Y:S04]  /*0e50*/  LDS R23, [R20+0x8] ;  /* 0x0000080014177984 */ /* 0x000f280000000800 */
[----:B------:R-:W5:Y:S01]  /*0e60*/  LDS R25, [R22+0x4] ;  /* 0x0000040016197984 */ /* 0x000f620000000800 */
[----:B--2---:R-:W-:Y:S01]  /*0e70*/  FADD R6, R6, R19 ;  /* 0x0000001306067221 */ /* 0x004fe20000000000 */
[----:B------:R-:W-:-:S03]  /*0e80*/  IADD3 R19, PT, PT, R3, 0x1, RZ ;  /* 0x0000000103137810 */ /* 0x000fc60007ffe0ff */
[----:B---3--:R-:W-:Y:S02]  /*0e90*/  FADD R6, R6, R21 ;  /* 0x0000001506067221 */ /* 0x008fe40000000000 */
[----:B0-----:R-:W-:-:S04]  /*0ea0*/  IMAD.WIDE.U32 R18, R19, 0x4, R8 ;  /* 0x0000000413127825 */ /* 0x001fc800078e0008 */
[----:B----4-:R-:W-:-:S04]  /*0eb0*/  FADD R6, R6, R23 ;  /* 0x0000001706067221 */ /* 0x010fc80000000000 */
[----:B-----5:R-:W-:-:S04]  /*0ec0*/  FADD R6, R6, R25 ;  /* 0x0000001906067221 */ /* 0x020fc80000000000 */
[----:B------:R-:W-:-:S05]  /*0ed0*/  FMUL R21, R6, 0.20000000298023223877 ;  /* 0x3e4ccccd06157820 */ /* 0x000fca0000400000 */
[----:B------:R2:W-:Y:S02]  /*0ee0*/  STG.E desc[UR8][R18.64], R21 ;  /* 0x0000001512007986 */ /* 0x0005e4000c101908 */
.L_x_23:
[----:B-1----:R-:W-:Y:S05]  /*0ef0*/  BSYNC.RECONVERGENT B0 ;  /* 0x0000000000007941 */ /* 0x002fea0003800200 */
.L_x_22:
[----:B------:R-:W-:Y:S01]  /*0f00*/  BAR.SYNC.DEFER_BLOCKING 0x0 ;  /* 0x0000000000007b1d */ /* 0x000fe20000010000 */
[----:B------:R-:W-:Y:S02]  /*0f10*/  ISETP.NE.AND P2, PT, R0, RZ, PT ;  /* 0x000000ff0000720c */ /* 0x000fe40003f45270 */
[----:B------:R-:W-:-:S03]  /*0f20*/  IADD3 R4, PT, PT, R4, 0x1, RZ ;  /* 0x0000000104047810 */ /* 0x000fc60007ffe0ff */
[----:B------:R-:W-:Y:S01]  /*0f30*/  BSSY.RECONVERGENT B0, `(.L_x_24) ;  /* 0x000000a000007945 */ /* 0x000fe20003800200 */
[----:B------:R-:W-:-:S07]  /*0f40*/  ISETP.NE.AND P1, PT, R4, RZ, PT ;  /* 0x000000ff0400720c */ /* 0x000fce0003f25270 */
[----:B------:R-:W-:Y:S06]  /*0f50*/  @P2 BRA `(.L_x_25) ;  /* 0x00000000001c2947 */ /* 0x000fec0003800000 */
[----:B------:R-:W-:Y:S01]  /*0f60*/  ISETP.NE.AND P2, PT, R2, RZ, PT ;  /* 0x000000ff0200720c */ /* 0x000fe20003f45270 */
[----:B--2---:R-:W2:Y:S04]  /*0f70*/  @P0 LDG.E R18, desc[UR8][R14.64] ;  /* 0x000000080e120981 */ /* 0x004ea8000c1e1900 */
[----:B------:R-:W3:Y:S08]  /*0f80*/  LDG.E R19, desc[UR8][R16.64] ;  /* 0x0000000810137981 */ /* 0x000ef0000c1e1900 */
[----:B------:R-:W4:Y:S04]  /*0f90*/  @!P2 LDG.E R6, desc[UR8][R12.64] ;  /* 0x000000080c06a981 */ /* 0x000f28000c1e1900 */
[----:B--2---:R1:W-:Y:S04]  /*0fa0*/  @P0 STS [R5+0x84], R18 ;  /* 0x0000841205000388 */ /* 0x0043e80000000800 */
[----:B----4-:R1:W-:Y:S04]  /*0fb0*/  @!P2 STS [R5], R6 ;  /* 0x000000060500a388 */ /* 0x0103e80000000800 */
[----:B---3--:R1:W-:Y:S02]  /*0fc0*/  STS [R10+0x4], R19 ;  /* 0x000004130a007388 */ /* 0x0083e40000000800 */
.L_x_25:
[----:B------:R-:W-:Y:S05]  /*0fd0*/  BSYNC.RECONVERGENT B0 ;  /* 0x0000000000007941 */ /* 0x000fea0003800200 */
.L_x_24:
[----:B------:R-:W-:Y:S01]  /*0fe0*/  BAR.SYNC.DEFER_BLOCKING 0x0 ;  /* 0x0000000000007b1d */ /* 0x000fe20000010000 */
[----:B-1----:R-:W-:Y:S01]  /*0ff0*/  MOV R6, R5 ;  /* 0x0000000500067202 */ /* 0x002fe20000000f00 */
[----:B------:R-:W-:Y:S01]  /*1000*/  VIADD R3, R3, UR5 ;  /* 0x0000000503037c36 */ /* 0x000fe20008000000 */
[----:B------:R-:W-:-:S03]  /*1010*/  MOV R5, R11 ;  /* 0x0000000b00057202 */ /* 0x000fc60000000f00 */
[----:B------:R-:W-:Y:S05]  /*1020*/  @P1 BRA `(.L_x_26) ;  /* 0xfffffffc005c1947 */ /* 0x000fea000383ffff */
[----:B------:R-:W-:Y:S05]  /*1030*/  EXIT ;  /* 0x000000000000794d */ /* 0x000fea0003800000 */
.L_x_27:
        /* <DEDUP_REMOVED lines=12> */
.L_x_29:


//--------------------- .nv.shared.reserved.0     --------------------------
	.section	.nv.shared.reserved.0,"aw",@nobits
	.weak		__nv_reservedSMEM_offset_0_alias
	.size		__nv_reservedSMEM_offset_0_alias, 0, 64
	.other		__nv_reservedSMEM_offset_0_alias,@"STO_CUDA_RESERVED_SHARED STV_DEFAULT"
__nv_reservedSMEM_offset_0_alias:
	.zero		0
	.zero		64


//--------------------- .nv.global                --------------------------
	.section	.nv.global,"aw",@nobits
.nv.global:
	.type		_ZN34_INTERNAL_ff6b82e7_4_k_cu_a6a665bd6thrust24THRUST_300001_SM_1000_NS3seqE,@object
	.size		_ZN34_INTERNAL_ff6b82e7_4_k_cu_a6a665bd6thrust24THRUST_300001_SM_1000_NS3seqE,(_ZN34_INTERNAL_ff6b82e7_4_k_cu_a6a665bd4cuda3std3__48in_placeE - _ZN34_INTERNAL_ff6b82e7_4_k_cu_a6a665bd6thrust24THRUST_300001_SM_1000_NS3seqE)
_ZN34_INTERNAL_ff6b82e7_4_k_cu_a6a665bd6thrust24THRUST_300001_SM_1000_NS3seqE:
	.zero		1
	.type		_ZN34_INTERNAL_ff6b82e7_4_k_cu_a6a665bd4cuda3std3__48in_placeE,@object
	.size		_ZN34_INTERNAL_ff6b82e7_4_k_cu_a6a665bd4cuda3std3__48in_placeE,(_ZN34_INTERNAL_ff6b82e7_4_k_cu_a6a665bd4cuda3std6ranges3__45__cpo4sizeE - _ZN34_INTERNAL_ff6b82e7_4_k_cu_a6a665bd4cuda3std3__48in_placeE)
_ZN34_INTERNAL_ff6b82e7_4_k_cu_a6a665bd4cuda3std3__48in_placeE:
	.zero		1
	.type		_ZN34_INTERNAL_ff6b82e7_4_k_cu_a6a665bd4cuda3std6ranges3__45__cpo4sizeE,@object
	.size		_ZN34_INTERNAL_ff6b82e7_4_k_cu_a6a665bd4cuda3std6ranges3__45__cpo4sizeE,(_ZN34_INTERNAL_ff6b82e7_4_k_cu_a6a665bd6thrust24THRUST_300001_SM_1000_NS12placeholders2_3E - _ZN34_INTERNAL_ff6b82e7_4_k_cu_a6a665bd4cuda3std6ranges3__45__cpo4sizeE)
_ZN34_INTERNAL_ff6b82e7_4_k_cu_a6a665bd4cuda3std6ranges3__45__cpo4sizeE:
	.zero		1
	.type		_ZN34_INTERNAL_ff6b82e7_4_k_cu_a6a665bd6thrust24THRUST_300001_SM_1000_NS12placeholders2_3E,@object
	.size		_ZN34_INTERNAL_ff6b82e7_4_k_cu_a6a665bd6thrust24THRUST_300001_SM_1000_NS12placeholders2_3E,(_ZN34_INTERNAL_ff6b82e7_4_k_cu_a6a665bd4cuda3std3__45__cpo6cbeginE - _ZN34_INTERNAL_ff6b82e7_4_k_cu_a6a665bd6thrust24THRUST_300001_SM_1000_NS12placeholders2_3E)
_ZN34_INTERNAL_ff6b82e7_4_k_cu_a6a665bd6thrust24THRUST_300001_SM_1000_NS12placeholders2_3E:
	.zero		1
	.type		_ZN34_INTERNAL_ff6b82e7_4_k_cu_a6a665bd4cuda3std3__45__cpo6cbeginE,@object
	.size		_ZN34_INTERNAL_ff6b82e7_4_k_cu_a6a665bd4cuda3std3__45__cpo6cbeginE,(_ZN34_INTERNAL_ff6b82e7_4_k_cu_a6a665bd4cuda3std6ranges3__45__cpo6cbeginE - _ZN34_INTERNAL_ff6b82e7_4_k_cu_a6a665bd4cuda3std3__45__cpo6cbeginE)
_ZN34_INTERNAL_ff6b82e7_4_k_cu_a6a665bd4cuda3std3__45__cpo6cbeginE:
	.zero		1
	.type		_ZN34_INTERNAL_ff6b82e7_4_k_cu_a6a665bd4cuda3std6ranges3__45__cpo6cbeginE,@object
	.size		_ZN34_INTERNAL_ff6b82e7_4_k_cu_a6a665bd4cuda3std6ranges3__45__cpo6cbeginE,(_ZN34_INTERNAL_ff6b82e7_4_k_cu_a6a665bd6thrust24THRUST_300001_SM_1000_NS12placeholders2_7E - _ZN34_INTERNAL_ff6b82e7_4_k_cu_a6a665bd4cuda3std6ranges3__45__cpo6cbeginE)
_ZN34_INTERNAL_ff6b82e7_4_k_cu_a6a665bd4cuda3std6ranges3__45__cpo6cbeginE:
	.zero		1
	.type		_ZN34_INTERNAL_ff6b82e7_4_k_cu_a6a665bd6thrust24THRUST_300001_SM_1000_NS12placeholders2_7E,@object
	.size		_ZN34_INTERNAL_ff6b82e7_4_k_cu_a6a665bd6thrust24THRUST_300001_SM_1000_NS12placeholders2_7E,(_ZN34_INTERNAL_ff6b82e7_4_k_cu_a6a665bd4cuda3std3__45__cpo7crbeginE - _ZN34_INTERNAL_ff6b82e7_4_k_cu_a6a665bd6thrust24THRUST_300001_SM_1000_NS12placeholders2_7E)
_ZN34_INTERNAL_ff6b82e7_4_k_cu_a6a665bd6thrust24THRUST_300001_SM_1000_NS12placeholders2_7E:
	.zero		1
	.type		_ZN34_INTERNAL_ff6b82e7_4_k_cu_a6a665bd4cuda3std3__45__cpo7crbeginE,@object
	.size		_ZN34_INTERNAL_ff6b82e7_4_k_cu_a6a665bd4cuda3std3__45__cpo7crbeginE,(_ZN34_INTERNAL_ff6b82e7_4_k_cu_a6a665bd4cuda3std6ranges3__45__cpo4nextE - _ZN34_INTERNAL_ff6b82e7_4_k_cu_a6a665bd4cuda3std3__45__cpo7crbeginE)
_ZN34_INTERNAL_ff6b82e7_4_k_cu_a6a665bd4cuda3std3__45__cpo7crbeginE:
	.zero		1
	.type		_ZN34_INTERNAL_ff6b82e7_4_k_cu_a6a665bd4cuda3std6ranges3__45__cpo4nextE,@object
	.size		_ZN34_INTERNAL_ff6b82e7_4_k_cu_a6a665bd4cuda3std6ranges3__45__cpo4nextE,(_ZN34_INTERNAL_ff6b82e7_4_k_cu_a6a665bd4cuda3std6ranges3__45__cpo4swapE - _ZN34_INTERNAL_ff6b82e7_4_k_cu_a6a665bd4cuda3std6ranges3__45__cpo4nextE)
_ZN34_INTERNAL_ff6b82e7_4_k_cu_a6a665bd4cuda3std6ranges3__45__cpo4nextE:
	.zero		1
	.type		_ZN34_INTERNAL_ff6b82e7_4_k_cu_a6a665bd4cuda3std6ranges3__45__cpo4swapE,@object
	.size		_ZN34_INTERNAL_ff6b82e7_4_k_cu_a6a665bd4cuda3std6ranges3__45__cpo4swapE,(_ZN34_INTERNAL_ff6b82e7_4_k_cu_a6a665bd6thrust24THRUST_300001_SM_1000_NS8cuda_cub10par_nosyncE - _ZN34_INTERNAL_ff6b82e7_4_k_cu_a6a665bd4cuda3std6ranges3__45__cpo4swapE)
_ZN34_INTERNAL_ff6b82e7_4_k_cu_a6a665bd4cuda3std6ranges3__45__cpo4swapE:
	.zero		1
	.type		_ZN34_INTERNAL_ff6b82e7_4_k_cu_a6a665bd6thrust24THRUST_300001_SM_1000_NS8cuda_cub10par_nosyncE,@object
	.size		_ZN34_INTERNAL_ff6b82e7_4_k_cu_a6a665bd6thrust24THRUST_300001_SM_1000_NS8cuda_cub10par_nosyncE,(_ZN34_INTERNAL_ff6b82e7_4_k_cu_a6a665bd6thrust24THRUST_300001_SM_1000_NS12placeholders2_9E - _ZN34_INTERNAL_ff6b82e7_4_k_cu_a6a665bd6thrust24THRUST_300001_SM_1000_NS8cuda_cub10par_nosyncE)
_ZN34_INTERNAL_ff6b82e7_4_k_cu_a6a665bd6thrust24THRUST_300001_SM_1000_NS8cuda_cub10par_nosyncE:
	.zero		1
	.type		_ZN34_INTERNAL_ff6b82e7_4_k_cu_a6a665bd6thrust24THRUST_300001_SM_1000_NS12placeholders2_9E,@object
	.size		_ZN34_INTERNAL_ff6b82e7_4_k_cu_a6a665bd6thrust24THRUST_300001_SM_1000_NS12placeholders2_9E,(_ZN34_INTERNAL_ff6b82e7_4_k_cu_a6a665bd4cuda3std3__436_GLOBAL__N__ff6b82e7_4_k_cu_a6a665bd6ignoreE - _ZN34_INTERNAL_ff6b82e7_4_k_cu_a6a665bd6thrust24THRUST_300001_SM_1000_NS12placeholders2_9E)
_ZN34_INTERNAL_ff6b82e7_4_k_cu_a6a665bd6thrust24THRUST_300001_SM_1000_NS12placeholders2_9E:
	.zero		1
	.type		_ZN34_INTERNAL_ff6b82e7_4_k_cu_a6a665bd4cuda3std3__436_GLOBAL__N__ff6b82e7_4_k_cu_a6a665bd6ignoreE,@object
	.size		_ZN34_INTERNAL_ff6b82e7_4_k_cu_a6a665bd4cuda3std3__436_GLOBAL__N__ff6b82e7_4_k_cu_a6a665bd6ignoreE,(_ZN34_INTERNAL_ff6b82e7_4_k_cu_a6a665bd4cuda3std6ranges3__45__cpo4dataE - _ZN34_INTERNAL_ff6b82e7_4_k_cu_a6a665bd4cuda3std3__436_GLOBAL__N__ff6b82e7_4_k_cu_a6a665bd6ignoreE)
_ZN34_INTERNAL_ff6b82e7_4_k_cu_a6a665bd4cuda3std3__436_GLOBAL__N__ff6b82e7_4_k_cu_a6a665bd6ignoreE:
	.zero		1
	.type		_ZN34_INTERNAL_ff6b82e7_4_k_cu_a6a665bd4cuda3std6ranges3__45__cpo4dataE,@object
	.size		_ZN34_INTERNAL_ff6b82e7_4_k_cu_a6a665bd4cuda3std6ranges3__45__cpo4dataE,(_ZN34_INTERNAL_ff6b82e7_4_k_cu_a6a665bd6thrust24THRUST_300001_SM_1000_NS12placeholders2_1E - _ZN34_INTERNAL_ff6b82e7_4_k_cu_a6a665bd4cuda3std6ranges3__45__cpo4dataE)
_ZN34_INTERNAL_ff6b82e7_4_k_cu_a6a665bd4cuda3std6ranges3__45__cpo4dataE:
	.zero		1
	.type		_ZN34_INTERNAL_ff6b82e7_4_k_cu_a6a665bd6thrust24THRUST_300001_SM_1000_NS12placeholders2_1E,@object
	.size		_ZN34_INTERNAL_ff6b82e7_4_k_cu_a6a665bd6thrust24THRUST_300001_SM_1000_NS12placeholders2_1E,(_ZN34_INTERNAL_ff6b82e7_4_k_cu_a6a665bd4cuda3std3__45__cpo5beginE - _ZN34_INTERNAL_ff6b82e7_4_k_cu_a6a665bd6thrust24THRUST_300001_SM_1000_NS12placeholders2_1E)
_ZN34_INTERNAL_ff6b82e7_4_k_cu_a6a665bd6thrust24THRUST_300001_SM_1000_NS12placeholders2_1E:
	.zero		1
	.type		_ZN34_INTERNAL_ff6b82e7_4_k_cu_a6a665bd4cuda3std3__45__cpo5beginE,@object
	.size		_ZN34_INTERNAL_ff6b82e7_4_k_cu_a6a665bd4cuda3std3__45__cpo5beginE,(_ZN34_INTERNAL_ff6b82e7_4_k_cu_a6a665bd4cuda3std6ranges3__45__cpo5beginE - _ZN34_INTERNAL_ff6b82e7_4_k_cu_a6a665bd4cuda3std3__45__cpo5beginE)
_ZN34_INTERNAL_ff6b82e7_4_k_cu_a6a665bd4cuda3std3__45__cpo5beginE:
	.zero		1
	.type		_ZN34_INTERNAL_ff6b82e7_4_k_cu_a6a665bd4cuda3std6ranges3__45__cpo5beginE,@object
	.size		_ZN34_INTERNAL_ff6b82e7_4_k_cu_a6a665bd4cuda3std6ranges3__45__cpo5beginE,(_ZN34_INTERNAL_ff6b82e7_4_k_cu_a6a665bd6thrust24THRUST_300001_SM_1000_NS12placeholders2_5E - _ZN34_INTERNAL_ff6b82e7_4_k_cu_a6a665bd4cuda3std6ranges3__45__cpo5beginE)
_ZN34_INTERNAL_ff6b82e7_4_k_cu_a6a665bd4cuda3std6ranges3__45__cpo5beginE:
	.zero		1
	.type		_ZN34_INTERNAL_ff6b82e7_4_k_cu_a6a665bd6thrust24THRUST_300001_SM_1000_NS12placeholders2_5E,@object
	.size		_ZN34_INTERNAL_ff6b82e7_4_k_cu_a6a665bd6thrust24THRUST_300001_SM_1000_NS12placeholders2_5E,(_ZN34_INTERNAL_ff6b82e7_4_k_cu_a6a665bd4cuda3std3__45__cpo6rbeginE - _ZN34_INTERNAL_ff6b82e7_4_k_cu_a6a665bd6thrust24THRUST_300001_SM_1000_NS12placeholders2_5E)
_ZN34_INTERNAL_ff6b82e7_4_k_cu_a6a665bd6thrust24THRUST_300001_SM_1000_NS12placeholders2_5E:
	.zero		1
	.type		_ZN34_INTERNAL_ff6b82e7_4_k_cu_a6a665bd4cuda3std3__45__cpo6rbeginE,@object
	.size		_ZN34_INTERNAL_ff6b82e7_4_k_cu_a6a665bd4cuda3std3__45__cpo6rbeginE,(_ZN34_INTERNAL_ff6b82e7_4_k_cu_a6a665bd4cuda3std6ranges3__45__cpo7advanceE - _ZN34_INTERNAL_ff6b82e7_4_k_cu_a6a665bd4cuda3std3__45__cpo6rbeginE)
_ZN34_INTERNAL_ff6b82e7_4_k_cu_a6a665bd4cuda3std3__45__cpo6rbeginE:
	.zero		1
	.type		_ZN34_INTERNAL_ff6b82e7_4_k_cu_a6a665bd4cuda3std6ranges3__45__cpo7advanceE,@object
	.size		_ZN34_INTERNAL_ff6b82e7_4_k_cu_a6a665bd4cuda3std6ranges3__45__cpo7advanceE,(_ZN34_INTERNAL_ff6b82e7_4_k_cu_a6a665bd4cuda3std3__47nulloptE - _ZN34_INTERNAL_ff6b82e7_4_k_cu_a6a665bd4cuda3std6ranges3__45__cpo7advanceE)
_ZN34_INTERNAL_ff6b82e7_4_k_cu_a6a665bd4cuda3std6ranges3__45__cpo7advanceE:
	.zero		1
	.type		_ZN34_INTERNAL_ff6b82e7_4_k_cu_a6a665bd4cuda3std3__47nulloptE,@object
	.size		_ZN34_INTERNAL_ff6b82e7_4_k_cu_a6a665bd4cuda3std3__47nulloptE,(_ZN34_INTERNAL_ff6b82e7_4_k_cu_a6a665bd4cuda3std6ranges3__45__cpo8distanceE - _ZN34_INTERNAL_ff6b82e7_4_k_cu_a6a665bd4cuda3std3__47nulloptE)
_ZN34_INTERNAL_ff6b82e7_4_k_cu_a6a665bd4cuda3std3__47nulloptE:
	.zero		1
	.type		_ZN34_INTERNAL_ff6b82e7_4_k_cu_a6a665bd4cuda3std6ranges3__45__cpo8distanceE,@object
	.size		_ZN34_INTERNAL_ff6b82e7_4_k_cu_a6a665bd4cuda3std6ranges3__45__cpo8distanceE,(_ZN34_INTERNAL_ff6b82e7_4_k_cu_a6a665bd6thrust24THRUST_300001_SM_1000_NS12placeholders3_10E - _ZN34_INTERNAL_ff6b82e7_4_k_cu_a6a665bd4cuda3std6ranges3__45__cpo8distanceE)
_ZN34_INTERNAL_ff6b82e7_4_k_cu_a6a665bd4cuda3std6ranges3__45__cpo8distanceE:
	.zero		1
	.type		_ZN34_INTERNAL_ff6b82e7_4_k_cu_a6a665bd6thrust24THRUST_300001_SM_1000_NS12placeholders3_10E,@object
	.size		_ZN34_INTERNAL_ff6b82e7_4_k_cu_a6a665bd6thrust24THRUST_300001_SM_1000_NS12placeholders3_10E,(_ZN34_INTERNAL_ff6b82e7_4_k_cu_a6a665bd4cuda3std3__419piecewise_constructE - _ZN34_INTERNAL_ff6b82e7_4_k_cu_a6a665bd6thrust24THRUST_300001_SM_1000_NS12placeholders3_10E)
_ZN34_INTERNAL_ff6b82e7_4_k_cu_a6a665bd6thrust24THRUST_300001_SM_1000_NS12placeholders3_10E:
	.zero		1
	.type		_ZN34_INTERNAL_ff6b82e7_4_k_cu_a6a665bd4cuda3std3__419piecewise_constructE,@object
	.size		_ZN34_INTERNAL_ff6b82e7_4_k_cu_a6a665bd4cuda3std3__419piecewise_constructE,(_ZN34_INTERNAL_ff6b82e7_4_k_cu_a6a665bd4cuda3std6ranges3__45__cpo5cdataE - _ZN34_INTERNAL_ff6b82e7_4_k_cu_a6a665bd4cuda3std3__419piecewise_constructE)
_ZN34_INTERNAL_ff6b82e7_4_k_cu_a6a665bd4cuda3std3__419piecewise_constructE:
	.zero		1
	.type		_ZN34_INTERNAL_ff6b82e7_4_k_cu_a6a665bd4cuda3std6ranges3__45__cpo5cdataE,@object
	.size		_ZN34_INTERNAL_ff6b82e7_4_k_cu_a6a665bd4cuda3std6ranges3__45__cpo5cdataE,(_ZN34_INTERNAL_ff6b82e7_4_k_cu_a6a665bd6thrust24THRUST_300001_SM_1000_NS12placeholders2_2E - _ZN34_INTERNAL_ff6b82e7_4_k_cu_a6a665bd4cuda3std6ranges3__45__cpo5cdataE)
_ZN34_INTERNAL_ff6b82e7_4_k_cu_a6a665bd4cuda3std6ranges3__45__cpo5cdataE:
	.zero		1
	.type		_ZN34_INTERNAL_ff6b82e7_4_k_cu_a6a665bd6thrust24THRUST_300001_SM_1000_NS12placeholders2_2E,@object
	.size		_ZN34_INTERNAL_ff6b82e7_4_k_cu_a6a665bd6thrust24THRUST_300001_SM_1000_NS12placeholders2_2E,(_ZN34_INTERNAL_ff6b82e7_4_k_cu_a6a665bd4cuda3std3__45__cpo3endE - _ZN34_INTERNAL_ff6b82e7_4_k_cu_a6a665bd6thrust24THRUST_300001_SM_1000_NS12placeholders2_2E)
_ZN34_INTERNAL_ff6b82e7_4_k_cu_a6a665bd6thrust24THRUST_300001_SM_1000_NS12placeholders2_2E:
	.zero		1
	.type		_ZN34_INTERNAL_ff6b82e7_4_k_cu_a6a665bd4cuda3std3__45__cpo3endE,@object
	.size		_ZN34_INTERNAL_ff6b82e7_4_k_cu_a6a665bd4cuda3std3__45__cpo3endE,(_ZN34_INTERNAL_ff6b82e7_4_k_cu_a6a665bd4cuda3std6ranges3__45__cpo3endE - _ZN34_INTERNAL_ff6b82e7_4_k_cu_a6a665bd4cuda3std3__45__cpo3endE)
_ZN34_INTERNAL_ff6b82e7_4_k_cu_a6a665bd4cuda3std3__45__cpo3endE:
	.zero		1
	.type		_ZN34_INTERNAL_ff6b82e7_4_k_cu_a6a665bd4cuda3std6ranges3__45__cpo3endE,@object
	.size		_ZN34_INTERNAL_ff6b82e7_4_k_cu_a6a665bd4cuda3std6ranges3__45__cpo3endE,(_ZN34_INTERNAL_ff6b82e7_4_k_cu_a6a665bd6thrust24THRUST_300001_SM_1000_NS12placeholders2_6E - _ZN34_INTERNAL_ff6b82e7_4_k_cu_a6a665bd4cuda3std6ranges3__45__cpo3endE)
_ZN34_INTERNAL_ff6b82e7_4_k_cu_a6a665bd4cuda3std6ranges3__45__cpo3endE:
	.zero		1
	.type		_ZN34_INTERNAL_ff6b82e7_4_k_cu_a6a665bd6thrust24THRUST_300001_SM_1000_NS12placeholders2_6E,@object
	.size		_ZN34_INTERNAL_ff6b82e7_4_k_cu_a6a665bd6thrust24THRUST_300001_SM_1000_NS12placeholders2_6E,(_ZN34_INTERNAL_ff6b82e7_4_k_cu_a6a665bd4cuda3std3__45__cpo4rendE - _ZN34_INTERNAL_ff6b82e7_4_k_cu_a6a665bd6thrust24THRUST_300001_SM_1000_NS12placeholders2_6E)
_ZN34_INTERNAL_ff6b82e7_4_k_cu_a6a665bd6thrust24THRUST_300001_SM_1000_NS12placeholders2_6E:
	.zero		1
	.type		_ZN34_INTERNAL_ff6b82e7_4_k_cu_a6a665bd4cuda3std3__45__cpo4rendE,@object
	.size		_ZN34_INTERNAL_ff6b82e7_4_k_cu_a6a665bd4cuda3std3__45__cpo4rendE,(_ZN34_INTERNAL_ff6b82e7_4_k_cu_a6a665bd4cuda3std6ranges3__45__cpo9iter_swapE - _ZN34_INTERNAL_ff6b82e7_4_k_cu_a6a665bd4cuda3std3__45__cpo4rendE)
_ZN34_INTERNAL_ff6b82e7_4_k_cu_a6a665bd4cuda3std3__45__cpo4rendE:
	.zero		1
	.type		_ZN34_INTERNAL_ff6b82e7_4_k_cu_a6a665bd4cuda3std6ranges3__45__cpo9iter_swapE,@object
	.size		_ZN34_INTERNAL_ff6b82e7_4_k_cu_a6a665bd4cuda3std6ranges3__45__cpo9iter_swapE,(_ZN34_INTERNAL_ff6b82e7_4_k_cu_a6a665bd4cuda3std3__48unexpectE - _ZN34_INTERNAL_ff6b82e7_4_k_cu_a6a665bd4cuda3std6ranges3__45__cpo9iter_swapE)
_ZN34_INTERNAL_ff6b82e7_4_k_cu_a6a665bd4cuda3std6ranges3__45__cpo9iter_swapE:
	.zero		1
	.type		_ZN34_INTERNAL_ff6b82e7_4_k_cu_a6a665bd4cuda3std3__48unexpectE,@object
	.size		_ZN34_INTERNAL_ff6b82e7_4_k_cu_a6a665bd4cuda3std3__48unexpectE,(_ZN34_INTERNAL_ff6b82e7_4_k_cu_a6a665bd6thrust24THRUST_300001_SM_1000_NS8cuda_cub3parE - _ZN34_INTERNAL_ff6b82e7_4_k_cu_a6a665bd4cuda3std3__48unexpectE)
_ZN34_INTERNAL_ff6b82e7_4_k_cu_a6a665bd4cuda3std3__48unexpectE:
	.zero		1
	.type		_ZN34_INTERNAL_ff6b82e7_4_k_cu_a6a665bd6thrust24THRUST_300001_SM_1000_NS8cuda_cub3parE,@object
	.size		_ZN34_INTERNAL_ff6b82e7_4_k_cu_a6a665bd6thrust24THRUST_300001_SM_1000_NS8cuda_cub3parE,(_ZN34_INTERNAL_ff6b82e7_4_k_cu_a6a665bd6thrust24THRUST_300001_SM_1000_NS12placeholders2_4E - _ZN34_INTERNAL_ff6b82e7_4_k_cu_a6a665bd6thrust24THRUST_300001_SM_1000_NS8cuda_cub3parE)
_ZN34_INTERNAL_ff6b82e7_4_k_cu_a6a665bd6thrust24THRUST_300001_SM_1000_NS8cuda_cub3parE:
	.zero		1
	.type		_ZN34_INTERNAL_ff6b82e7_4_k_cu_a6a665bd6thrust24THRUST_300001_SM_1000_NS12placeholders2_4E,@object
	.size		_ZN34_INTERNAL_ff6b82e7_4_k_cu_a6a665bd6thrust24THRUST_300001_SM_1000_NS12placeholders2_4E,(_ZN34_INTERNAL_ff6b82e7_4_k_cu_a6a665bd4cuda3std3__45__cpo4cendE - _ZN34_INTERNAL_ff6b82e7_4_k_cu_a6a665bd6thrust24THRUST_300001_SM_1000_NS12placeholders2_4E)
_ZN34_INTERNAL_ff6b82e7_4_k_cu_a6a665bd6thrust24THRUST_300001_SM_1000_NS12placeholders2_4E:
	.zero		1
	.type		_ZN34_INTERNAL_ff6b82e7_4_k_cu_a6a665bd4cuda3std3__45__cpo4cendE,@object
	.size		_ZN34_INTERNAL_ff6b82e7_4_k_cu_a6a665bd4cuda3std3__45__cpo4cendE,(_ZN34_INTERNAL_ff6b82e7_4_k_cu_a6a665bd4cuda3std6ranges3__45__cpo4cendE - _ZN34_INTERNAL_ff6b82e7_4_k_cu_a6a665bd4cuda3std3__45__cpo4cendE)
_ZN34_INTERNAL_ff6b82e7_4_k_cu_a6a665bd4cuda3std3__45__cpo4cendE:
	.zero		1
	.type		_ZN34_INTERNAL_ff6b82e7_4_k_cu_a6a665bd4cuda3std6ranges3__45__cpo4cendE,@object
	.size		_ZN34_INTERNAL_ff6b82e7_4_k_cu_a6a665bd4cuda3std6ranges3__45__cpo4cendE,(_ZN34_INTERNAL_ff6b82e7_4_k_cu_a6a665bd4cuda3std3__420unreachable_sentinelE - _ZN34_INTERNAL_ff6b82e7_4_k_cu_a6a665bd4cuda3std6ranges3__45__cpo4cendE)
_ZN34_INTERNAL_ff6b82e7_4_k_cu_a6a665bd4cuda3std6ranges3__45__cpo4cendE:
	.zero		1
	.type		_ZN34_INTERNAL_ff6b82e7_4_k_cu_a6a665bd4cuda3std3__420unreachable_sentinelE,@object
	.size		_ZN34_INTERNAL_ff6b82e7_4_k_cu_a6a665bd4cuda3std3__420unreachable_sentinelE,(_ZN34_INTERNAL_ff6b82e7_4_k_cu_a6a665bd4cuda3std6ranges3__45__cpo5ssizeE - _ZN34_INTERNAL_ff6b82e7_4_k_cu_a6a665bd4cuda3std3__420unreachable_sentinelE)
_ZN34_INTERNAL_ff6b82e7_4_k_cu_a6a665bd4cuda3std3__420unreachable_sentinelE:
	.zero		1
	.type		_ZN34_INTERNAL_ff6b82e7_4_k_cu_a6a665bd4cuda3std6ranges3__45__cpo5ssizeE,@object
	.size		_ZN34_INTERNAL_ff6b82e7_4_k_cu_a6a665bd4cuda3std6ranges3__45__cpo5ssizeE,(_ZN34_INTERNAL_ff6b82e7_4_k_cu_a6a665bd6thrust24THRUST_300001_SM_1000_NS12placeholders2_8E - _ZN34_INTERNAL_ff6b82e7_4_k_cu_a6a665bd4cuda3std6ranges3__45__cpo5ssizeE)
_ZN34_INTERNAL_ff6b82e7_4_k_cu_a6a665bd4cuda3std6ranges3__45__cpo5ssizeE:
	.zero		1
	.type		_ZN34_INTERNAL_ff6b82e7_4_k_cu_a6a665bd6thrust24THRUST_300001_SM_1000_NS12placeholders2_8E,@object
	.size		_ZN34_INTERNAL_ff6b82e7_4_k_cu_a6a665bd6thrust24THRUST_300001_SM_1000_NS12placeholders2_8E,(_ZN34_INTERNAL_ff6b82e7_4_k_cu_a6a665bd4cuda3std3__45__cpo5crendE - _ZN34_INTERNAL_ff6b82e7_4_k_cu_a6a665bd6thrust24THRUST_300001_SM_1000_NS12placeholders2_8E)
_ZN34_INTERNAL_ff6b82e7_4_k_cu_a6a665bd6thrust24THRUST_300001_SM_1000_NS12placeholders2_8E:
	.zero		1
	.type		_ZN34_INTERNAL_ff6b82e7_4_k_cu_a6a665bd4cuda3std3__45__cpo5crendE,@object
	.size		_ZN34_INTERNAL_ff6b82e7_4_k_cu_a6a665bd4cuda3std3__45__cpo5crendE,(_ZN34_INTERNAL_ff6b82e7_4_k_cu_a6a665bd4cuda3std6ranges3__45__cpo4prevE - _ZN34_INTERNAL_ff6b82e7_4_k_cu_a6a665bd4cuda3std3__45__cpo5crendE)
_ZN34_INTERNAL_ff6b82e7_4_k_cu_a6a665bd4cuda3std3__45__cpo5crendE:
	.zero		1
	.type		_ZN34_INTERNAL_ff6b82e7_4_k_cu_a6a665bd4cuda3std6ranges3__45__cpo4prevE,@object
	.size		_ZN34_INTERNAL_ff6b82e7_4_k_cu_a6a665bd4cuda3std6ranges3__45__cpo4prevE,(_ZN34_INTERNAL_ff6b82e7_4_k_cu_a6a665bd4cuda3std6ranges3__45__cpo9iter_moveE - _ZN34_INTERNAL_ff6b82e7_4_k_cu_a6a665bd4cuda3std6ranges3__45__cpo4prevE)
_ZN34_INTERNAL_ff6b82e7_4_k_cu_a6a665bd4cuda3std6ranges3__45__cpo4prevE:
	.zero		1
	.type		_ZN34_INTERNAL_ff6b82e7_4_k_cu_a6a665bd4cuda3std6ranges3__45__cpo9iter_moveE,@object
	.size		_ZN34_INTERNAL_ff6b82e7_4_k_cu_a6a665bd4cuda3std6ranges3__45__cpo9iter_moveE,(_ZN34_INTERNAL_ff6b82e7_4_k_cu_a6a665bd6thrust24THRUST_300001_SM_1000_NS6system6detail10sequential3seqE - _ZN34_INTERNAL_ff6b82e7_4_k_cu_a6a665bd4cuda3std6ranges3__45__cpo9iter_moveE)
_ZN34_INTERNAL_ff6b82e7_4_k_cu_a6a665bd4cuda3std6ranges3__45__cpo9iter_moveE:
	.zero		1
	.type		_ZN34_INTERNAL_ff6b82e7_4_k_cu_a6a665bd6thrust24THRUST_300001_SM_1000_NS6system6detail10sequential3seqE,@object
	.size		_ZN34_INTERNAL_ff6b82e7_4_k_cu_a6a665bd6thrust24THRUST_300001_SM_1000_NS6system6detail10sequential3seqE,(.L_31 - _ZN34_INTERNAL_ff6b82e7_4_k_cu_a6a665bd6thrust24THRUST_300001_SM_1000_NS6system6detail10sequential3seqE)
_ZN34_INTERNAL_ff6b82e7_4_k_cu_a6a665bd6thrust24THRUST_300001_SM_1000_NS6system6detail10sequential3seqE:
	.zero		1
.L_31:


//--------------------- .nv.shared._Z10fivePoint5N6thrust24THRUST_300001_SM_1000_NS10device_ptrIKfEENS1_IfEEii --------------------------
	.section	.nv.shared._Z10fivePoint5N6thrust24THRUST_300001_SM_1000_NS10device_ptrIKfEENS1_IfEEii,"aw",@nobits
	.sectionflags	@""
	.align	4
.nv.shared._Z10fivePoint5N6thrust24THRUST_300001_SM_1000_NS10device_ptrIKfEENS1_IfEEii:
	.zero		1432


//--------------------- .nv.constant0._ZN3cub18CUB_300001_SM_10006detail11EmptyKernelIvEEvv --------------------------
	.section	.nv.constant0._ZN3cub18CUB_300001_SM_10006detail11EmptyKernelIvEEvv,"a",@progbits
	.sectionflags	@""
	.align	4
.nv.constant0._ZN3cub18CUB_300001_SM_10006detail11EmptyKernelIvEEvv:
	.zero		896


//--------------------- .nv.constant0._Z10fivePoint5N6thrust24THRUST_300001_SM_1000_NS10device_ptrIKfEENS1_IfEEii --------------------------
	.section	.nv.constant0._Z10fivePoint5N6thrust24THRUST_300001_SM_1000_NS10device_ptrIKfEENS1_IfEEii,"a",@progbits
	.sectionflags	@""
	.align	4
.nv.constant0._Z10fivePoint5N6thrust24THRUST_300001_SM_1000_NS10device_ptrIKfEENS1_IfEEii:
	.zero		920


//--------------------- SYMBOLS --------------------------

	.type		.nv.reservedSmem.offset0,@object
	.size		.nv.reservedSmem.offset0,0x4
	.type		.nv.reservedSmem.cap,@object
	.size		.nv.reservedSmem.cap,0x4
